// auto-generated by cutlass_sweep.gemm — config: {"arch": "sm_100", "cluster_m": 2, "cluster_n": 1, "dtype": "int8", "dtype_b": "int8", "layout": "nt", "stages": 0, "tile_k": 64, "tile_m": 128, "tile_n": 128}
#include "cutlass/cutlass.h"
#include "cutlass/gemm/collective/collective_builder.hpp"
#include "cutlass/gemm/device/gemm_universal_adapter.h"
#include "cutlass/gemm/kernel/gemm_universal.hpp"
#include "cutlass/epilogue/collective/collective_builder.hpp"

using ElemA = int8_t;
using ElemB = int8_t;
using ElemCD = int8_t;
using Acc  = int32_t;
using TileShape    = cute::Shape<cute::_128, cute::_128, cute::_64>;
using ClusterShape = cute::Shape<cute::_2, cute::_1, cute::_1>;

using CollectiveEpilogue = typename cutlass::epilogue::collective::CollectiveBuilder<
    cutlass::arch::Sm100, cutlass::arch::OpClassTensorOp,
    TileShape, ClusterShape,
    cutlass::epilogue::collective::EpilogueTileAuto,
    Acc, Acc,
    ElemCD, cutlass::layout::RowMajor, 128 / cutlass::sizeof_bits<ElemCD>::value,
    ElemCD, cutlass::layout::RowMajor, 128 / cutlass::sizeof_bits<ElemCD>::value,
    cutlass::epilogue::collective::EpilogueScheduleAuto
  >::CollectiveOp;

using CollectiveMainloop = typename cutlass::gemm::collective::CollectiveBuilder<
    cutlass::arch::Sm100, cutlass::arch::OpClassTensorOp,
    ElemA, cutlass::layout::RowMajor, 128 / cutlass::sizeof_bits<ElemA>::value,
    ElemB, cutlass::layout::ColumnMajor, 128 / cutlass::sizeof_bits<ElemB>::value,
    Acc,
    TileShape, ClusterShape,
    cutlass::gemm::collective::StageCountAutoCarveout<static_cast<int>(sizeof(typename CollectiveEpilogue::SharedStorage))>,
    cutlass::gemm::collective::KernelScheduleAuto
  >::CollectiveOp;

using GemmKernel = cutlass::gemm::kernel::GemmUniversal<
    cute::Shape<int,int,int,int>,
    CollectiveMainloop,
    CollectiveEpilogue
>;
using Gemm = cutlass::gemm::device::GemmUniversalAdapter<GemmKernel>;

// Force the device kernel symbol into the cubin without needing a host main.
auto* _anchor = &cutlass::device_kernel<GemmKernel>;


// ===== COMPILED SASS (sm_100a) =====

	.target	sm_100a

	.elftype	@"ET_EXEC"


//--------------------- .note.nv.tkinfo           --------------------------
	.section	.note.nv.tkinfo,"",@"SHT_NOTE"
	.sectionflags	@"SHF_NOTE_NV_TKINFO"
	.tkinfo
        /*0018*/ 	.word	0x00000002
        /*0030*/ 	.string	""
        /*0030*/ 	.string	"ptxas"
        /*0030*/ 	.string	"Cuda compilation tools, release 13.0, V13.0.88"
        /*0030*/ 	.string	"Build cuda_13.0.r13.0/compiler.36424714_0"
        /*0030*/ 	.string	"-arch sm_100a -m 64 "



//--------------------- .note.nv.cuinfo           --------------------------
	.section	.note.nv.cuinfo,"",@"SHT_NOTE"
	.sectionflags	@"SHF_NOTE_NV_CUINFO"
        /*0018*/ 	.short	0x0002
        /*001a*/ 	.short	0x0064
        /*001c*/ 	.short	0x0082
	.zero		2


//--------------------- .nv.info                  --------------------------
	.section	.nv.info,"",@"SHT_CUDA_INFO"
	.align	4


	//----- nvinfo : EIATTR_REGCOUNT
	.align		4
        /*0000*/ 	.byte	0x04, 0x2f
        /*0002*/ 	.short	(.L_19 - .L_18)
	.align		4
.L_18:
        /*0004*/ 	.word	index@(_ZN7cutlass13device_kernelINS_4gemm6kernel13GemmUniversalIN4cute5tupleIJiiiiEEENS1_10collective13CollectiveMmaINS1_35MainloopSm100TmaUmmaWarpSpecializedILi26ELi2ELi4ENS5_IJNS4_1CILi2EEENSA_ILi1EEESC_EEEEENS5_IJNSA_ILi128EEESF_NSA_ILi64EEEEEEaNS5_IJlSC_lEEEaSI_NS4_8TiledMMAINS4_8MMA_AtomIJNS4_21SM100_MMA_S8_2x1SM_SSIaaiLi128ELi128ELNS4_4UMMA5MajorE0ELSN_0ELNSM_8SaturateE0EEEEEENS4_6LayoutINS5_IJSC_SC_SC_EEENS5_IJNSA_ILi0EEEST_ST_EEEEENS5_IJNS4_10UnderscoreESW_SW_EEEEENS4_18SM100_TMA_2SM_LOADENS4_14ComposedLayoutINS4_7SwizzleILi2ELi4ELi3EEENS4_18smem_ptr_flag_bitsILi8EEENSR_INS5_IJNSA_ILi8EEESG_EEENS5_IJSG_SC_EEEEEEEvNS4_8identityESZ_S19_vS1A_EENS_8epilogue10collective18CollectiveEpilogueINS1C_23Sm100TmaWarpSpecializedILi2ELi2ELi32ELb0ELb0EEEJNS5_IJSG_SF_SG_EEENS5_IJNSR_ISG_SC_EENSR_INS5_IJNSA_ILi32EEESB_EEENS5_IJSC_SG_EEEEEEEEaSI_aSI_NS1C_6fusion15FusionCallbacksIS1G_NS1O_17LinearCombinationIaiaiLNS_15FloatRoundStyleE2EEES1H_S1N_JEEENS4_5SM1004TMEM4LOAD26SM100_TMEM_LOAD_32dp32b32xENS4_13SM90_TMA_LOADENS10_INS11_ILi1ELi4ELi3EEES14_NSR_INS5_IJS15_S1J_EEENS5_IJS1J_SC_EEEEEEENS4_39AutoVectorizingCopyWithAssumedAlignmentILi128EEENS4_14SM90_TMA_STOREES23_S25_S25_EEEvvEEEEvNT_6ParamsE)
        /*0008*/ 	.word	0x0000007a


	//----- nvinfo : EIATTR_FRAME_SIZE
	.align		4
.L_19:
        /*000c*/ 	.byte	0x04, 0x11
        /*000e*/ 	.short	(.L_21 - .L_20)
	.align		4
.L_20:
        /*0010*/ 	.word	index@($__internal_2_$__cuda_sm10x_tcgen05_guardrail_trap_unallocated_columns_being_dealloced)
        /*0014*/ 	.word	0x00000000


	//----- nvinfo : EIATTR_FRAME_SIZE
	.align		4
.L_21:
        /*0018*/ 	.byte	0x04, 0x11
        /*001a*/ 	.short	(.L_23 - .L_22)
	.align		4
.L_22:
        /*001c*/ 	.word	index@($__internal_1_$__cuda_sm10x_tcgen05_guardrail_trap_phase_invalid_during_alloc)
        /*0020*/ 	.word	0x00000000


	//----- nvinfo : EIATTR_FRAME_SIZE
	.align		4
.L_23:
        /*0024*/ 	.byte	0x04, 0x11
        /*0026*/ 	.short	(.L_25 - .L_24)
	.align		4
.L_24:
        /*0028*/ 	.word	index@($__internal_0_$__cuda_sm10x_tcgen05_guardrail_trap_col_being_dealloced_not_returned_by_alloc)
        /*002c*/ 	.word	0x00000000


	//----- nvinfo : EIATTR_FRAME_SIZE
	.align		4
.L_25:
        /*0030*/ 	.byte	0x04, 0x11
        /*0032*/ 	.short	(.L_27 - .L_26)
	.align		4
.L_26:
        /*0034*/ 	.word	index@(_ZN7cutlass13device_kernelINS_4gemm6kernel13GemmUniversalIN4cute5tupleIJiiiiEEENS1_10collective13CollectiveMmaINS1_35MainloopSm100TmaUmmaWarpSpecializedILi26ELi2ELi4ENS5_IJNS4_1CILi2EEENSA_ILi1EEESC_EEEEENS5_IJNSA_ILi128EEESF_NSA_ILi64EEEEEEaNS5_IJlSC_lEEEaSI_NS4_8TiledMMAINS4_8MMA_AtomIJNS4_21SM100_MMA_S8_2x1SM_SSIaaiLi128ELi128ELNS4_4UMMA5MajorE0ELSN_0ELNSM_8SaturateE0EEEEEENS4_6LayoutINS5_IJSC_SC_SC_EEENS5_IJNSA_ILi0EEEST_ST_EEEEENS5_IJNS4_10UnderscoreESW_SW_EEEEENS4_18SM100_TMA_2SM_LOADENS4_14ComposedLayoutINS4_7SwizzleILi2ELi4ELi3EEENS4_18smem_ptr_flag_bitsILi8EEENSR_INS5_IJNSA_ILi8EEESG_EEENS5_IJSG_SC_EEEEEEEvNS4_8identityESZ_S19_vS1A_EENS_8epilogue10collective18CollectiveEpilogueINS1C_23Sm100TmaWarpSpecializedILi2ELi2ELi32ELb0ELb0EEEJNS5_IJSG_SF_SG_EEENS5_IJNSR_ISG_SC_EENSR_INS5_IJNSA_ILi32EEESB_EEENS5_IJSC_SG_EEEEEEEEaSI_aSI_NS1C_6fusion15FusionCallbacksIS1G_NS1O_17LinearCombinationIaiaiLNS_15FloatRoundStyleE2EEES1H_S1N_JEEENS4_5SM1004TMEM4LOAD26SM100_TMEM_LOAD_32dp32b32xENS4_13SM90_TMA_LOADENS10_INS11_ILi1ELi4ELi3EEES14_NSR_INS5_IJS15_S1J_EEENS5_IJS1J_SC_EEEEEEENS4_39AutoVectorizingCopyWithAssumedAlignmentILi128EEENS4_14SM90_TMA_STOREES23_S25_S25_EEEvvEEEEvNT_6ParamsE)
        /*0038*/ 	.word	0x00000000


	//----- nvinfo : EIATTR_MIN_STACK_SIZE
	.align		4
.L_27:
        /*003c*/ 	.byte	0x04, 0x12
        /*003e*/ 	.short	(.L_29 - .L_28)
	.align		4
.L_28:
        /*0040*/ 	.word	index@(_ZN7cutlass13device_kernelINS_4gemm6kernel13GemmUniversalIN4cute5tupleIJiiiiEEENS1_10collective13CollectiveMmaINS1_35MainloopSm100TmaUmmaWarpSpecializedILi26ELi2ELi4ENS5_IJNS4_1CILi2EEENSA_ILi1EEESC_EEEEENS5_IJNSA_ILi128EEESF_NSA_ILi64EEEEEEaNS5_IJlSC_lEEEaSI_NS4_8TiledMMAINS4_8MMA_AtomIJNS4_21SM100_MMA_S8_2x1SM_SSIaaiLi128ELi128ELNS4_4UMMA5MajorE0ELSN_0ELNSM_8SaturateE0EEEEEENS4_6LayoutINS5_IJSC_SC_SC_EEENS5_IJNSA_ILi0EEEST_ST_EEEEENS5_IJNS4_10UnderscoreESW_SW_EEEEENS4_18SM100_TMA_2SM_LOADENS4_14ComposedLayoutINS4_7SwizzleILi2ELi4ELi3EEENS4_18smem_ptr_flag_bitsILi8EEENSR_INS5_IJNSA_ILi8EEESG_EEENS5_IJSG_SC_EEEEEEEvNS4_8identityESZ_S19_vS1A_EENS_8epilogue10collective18CollectiveEpilogueINS1C_23Sm100TmaWarpSpecializedILi2ELi2ELi32ELb0ELb0EEEJNS5_IJSG_SF_SG_EEENS5_IJNSR_ISG_SC_EENSR_INS5_IJNSA_ILi32EEESB_EEENS5_IJSC_SG_EEEEEEEEaSI_aSI_NS1C_6fusion15FusionCallbacksIS1G_NS1O_17LinearCombinationIaiaiLNS_15FloatRoundStyleE2EEES1H_S1N_JEEENS4_5SM1004TMEM4LOAD26SM100_TMEM_LOAD_32dp32b32xENS4_13SM90_TMA_LOADENS10_INS11_ILi1ELi4ELi3EEES14_NSR_INS5_IJS15_S1J_EEENS5_IJS1J_SC_EEEEEEENS4_39AutoVectorizingCopyWithAssumedAlignmentILi128EEENS4_14SM90_TMA_STOREES23_S25_S25_EEEvvEEEEvNT_6ParamsE)
        /*0044*/ 	.word	0x00000000
.L_29:


//--------------------- .nv.compat                --------------------------
	.section	.nv.compat,"",@"SHT_CUDA_COMPAT_INFO"
	.align	4
        /*0000*/ 	.byte	0x02, 0x09, 0x01, 0x00, 0x02, 0x02, 0x03, 0x00, 0x02, 0x05, 0x06, 0x00, 0x03, 0x07, 0x01, 0x01
        /*0010*/ 	.byte	0x02, 0x03, 0x01, 0x00, 0x02, 0x06, 0x01, 0x00, 0x04, 0x0b, 0x08, 0x00, 0x01, 0x00, 0x00, 0x00
        /*0020*/ 	.byte	0x00, 0x00, 0x00, 0x00


//--------------------- .nv.info._ZN7cutlass13device_kernelINS_4gemm6kernel13GemmUniversalIN4cute5tupleIJiiiiEEENS1_10collective13CollectiveMmaINS1_35MainloopSm100TmaUmmaWarpSpecializedILi26ELi2ELi4ENS5_IJNS4_1CILi2EEENSA_ILi1EEESC_EEEEENS5_IJNSA_ILi128EEESF_NSA_ILi64EEEEEEaNS5_IJlSC_lEEEaSI_NS4_8TiledMMAINS4_8MMA_AtomIJNS4_21SM100_MMA_S8_2x1SM_SSIaaiLi128ELi128ELNS4_4UMMA5MajorE0ELSN_0ELNSM_8SaturateE0EEEEEENS4_6LayoutINS5_IJSC_SC_SC_EEENS5_IJNSA_ILi0EEEST_ST_EEEEENS5_IJNS4_10UnderscoreESW_SW_EEEEENS4_18SM100_TMA_2SM_LOADENS4_14ComposedLayoutINS4_7SwizzleILi2ELi4ELi3EEENS4_18smem_ptr_flag_bitsILi8EEENSR_INS5_IJNSA_ILi8EEESG_EEENS5_IJSG_SC_EEEEEEEvNS4_8identityESZ_S19_vS1A_EENS_8epilogue10collective18CollectiveEpilogueINS1C_23Sm100TmaWarpSpecializedILi2ELi2ELi32ELb0ELb0EEEJNS5_IJSG_SF_SG_EEENS5_IJNSR_ISG_SC_EENSR_INS5_IJNSA_ILi32EEESB_EEENS5_IJSC_SG_EEEEEEEEaSI_aSI_NS1C_6fusion15FusionCallbacksIS1G_NS1O_17LinearCombinationIaiaiLNS_15FloatRoundStyleE2EEES1H_S1N_JEEENS4_5SM1004TMEM4LOAD26SM100_TMEM_LOAD_32dp32b32xENS4_13SM90_TMA_LOADENS10_INS11_ILi1ELi4ELi3EEES14_NSR_INS5_IJS15_S1J_EEENS5_IJS1J_SC_EEEEEEENS4_39AutoVectorizingCopyWithAssumedAlignmentILi128EEENS4_14SM90_TMA_STOREES23_S25_S25_EEEvvEEEEvNT_6ParamsE --------------------------
	.section	.nv.info._ZN7cutlass13device_kernelINS_4gemm6kernel13GemmUniversalIN4cute5tupleIJiiiiEEENS1_10collective13CollectiveMmaINS1_35MainloopSm100TmaUmmaWarpSpecializedILi26ELi2ELi4ENS5_IJNS4_1CILi2EEENSA_ILi1EEESC_EEEEENS5_IJNSA_ILi128EEESF_NSA_ILi64EEEEEEaNS5_IJlSC_lEEEaSI_NS4_8TiledMMAINS4_8MMA_AtomIJNS4_21SM100_MMA_S8_2x1SM_SSIaaiLi128ELi128ELNS4_4UMMA5MajorE0ELSN_0ELNSM_8SaturateE0EEEEEENS4_6LayoutINS5_IJSC_SC_SC_EEENS5_IJNSA_ILi0EEEST_ST_EEEEENS5_IJNS4_10UnderscoreESW_SW_EEEEENS4_18SM100_TMA_2SM_LOADENS4_14ComposedLayoutINS4_7SwizzleILi2ELi4ELi3EEENS4_18smem_ptr_flag_bitsILi8EEENSR_INS5_IJNSA_ILi8EEESG_EEENS5_IJSG_SC_EEEEEEEvNS4_8identityESZ_S19_vS1A_EENS_8epilogue10collective18CollectiveEpilogueINS1C_23Sm100TmaWarpSpecializedILi2ELi2ELi32ELb0ELb0EEEJNS5_IJSG_SF_SG_EEENS5_IJNSR_ISG_SC_EENSR_INS5_IJNSA_ILi32EEESB_EEENS5_IJSC_SG_EEEEEEEEaSI_aSI_NS1C_6fusion15FusionCallbacksIS1G_NS1O_17LinearCombinationIaiaiLNS_15FloatRoundStyleE2EEES1H_S1N_JEEENS4_5SM1004TMEM4LOAD26SM100_TMEM_LOAD_32dp32b32xENS4_13SM90_TMA_LOADENS10_INS11_ILi1ELi4ELi3EEES14_NSR_INS5_IJS15_S1J_EEENS5_IJS1J_SC_EEEEEEENS4_39AutoVectorizingCopyWithAssumedAlignmentILi128EEENS4_14SM90_TMA_STOREES23_S25_S25_EEEvvEEEEvNT_6ParamsE,"",@"SHT_CUDA_INFO"
	.sectionflags	@""
	.align	4


	//----- nvinfo : EIATTR_CUDA_API_VERSION
	.align		4
        /*0000*/ 	.byte	0x04, 0x37
        /*0002*/ 	.short	(.L_31 - .L_30)
.L_30:
        /*0004*/ 	.word	0x00000082


	//----- nvinfo : EIATTR_KPARAM_INFO
	.align		4
.L_31:
        /*0008*/ 	.byte	0x04, 0x17
        /*000a*/ 	.short	(.L_33 - .L_32)
.L_32:
        /*000c*/ 	.word	0x00000000
        /*0010*/ 	.short	0x0000
        /*0012*/ 	.short	0x0000
        /*0014*/ 	.byte	0x00, 0xf0, 0x01, 0x20


	//----- nvinfo : EIATTR_AT_ENTRY_FRAGMENTS
	.align		4
.L_33:
        /*0018*/ 	.byte	0x04, 0x4f
        /*001a*/ 	.short	(.L_35 - .L_34)


	//   ....[0]....
.L_34:
        /*001c*/ 	.word	0x00000007


	//----- nvinfo : EIATTR_RESERVED_SMEM_USED
	.align		4
.L_35:
        /*0020*/ 	.byte	0x01, 0x41
	.zero		2


	//----- nvinfo : EIATTR_SPARSE_MMA_MASK
	.align		4
        /*0024*/ 	.byte	0x03, 0x50
        /*0026*/ 	.short	0x0000


	//----- nvinfo : EIATTR_TCGEN05_2CTA_USED
	.align		4
        /*0028*/ 	.byte	0x01, 0x52
	.zero		2


	//----- nvinfo : EIATTR_MAXREG_COUNT
	.align		4
        /*002c*/ 	.byte	0x03, 0x1b
        /*002e*/ 	.short	0x00ff


	//----- nvinfo : EIATTR_NUM_BARRIERS
	.align		4
        /*0030*/ 	.byte	0x02, 0x4c
        /*0032*/ 	.byte	0x07
	.zero		1


	//----- nvinfo : EIATTR_EXTERNS
	.align		4
        /*0034*/ 	.byte	0x04, 0x0f
        /*0036*/ 	.short	(.L_37 - .L_36)


	//   ....[0]....
	.align		4
.L_36:
        /*0038*/ 	.word	index@(__assertfail)


	//----- nvinfo : EIATTR_MERCURY_ISA_VERSION
	.align		4
.L_37:
        /*003c*/ 	.byte	0x03, 0x5f
        /*003e*/ 	.short	0x0101


	//----- nvinfo : EIATTR_INT_WARP_WIDE_INSTR_OFFSETS
	.align		4
        /*0040*/ 	.byte	0x04, 0x31
        /*0042*/ 	.short	(.L_39 - .L_38)


	//   ....[0]....
.L_38:
        /*0044*/ 	.word	0x00000fc0


	//   ....[1]....
        /*0048*/ 	.word	0x00001060


	//   ....[2]....
        /*004c*/ 	.word	0x00002380


	//   ....[3]....
        /*0050*/ 	.word	0x00004de0


	//   ....[4]....
        /*0054*/ 	.word	0x00004e00


	//   ....[5]....
        /*0058*/ 	.word	0x00004e30


	//   ....[6]....
        /*005c*/ 	.word	0x00005760


	//   ....[7]....
        /*0060*/ 	.word	0x00005780


	//   ....[8]....
        /*0064*/ 	.word	0x00005880


	//   ....[9]....
        /*0068*/ 	.word	0x00005a10


	//   ....[10]....
        /*006c*/ 	.word	0x00005a20


	//   ....[11]....
        /*0070*/ 	.word	0x00005bb0


	//----- nvinfo : EIATTR_COOP_GROUP_MASK_REGIDS
	.align		4
.L_39:
        /*0074*/ 	.byte	0x04, 0x29
        /*0076*/ 	.short	(.L_41 - .L_40)


	//   ....[0]....
.L_40:
        /*0078*/ 	.word	0xffffffff


	//   ....[1]....
        /*007c*/ 	.word	0xffffffff


	//   ....[2]....
        /*0080*/ 	.word	0xffffffff


	//   ....[3]....
        /*0084*/ 	.word	0xffffffff


	//   ....[4]....
        /*0088*/ 	.word	0xffffffff


	//   ....[5]....
        /*008c*/ 	.word	0xffffffff


	//   ....[6]....
        /*0090*/ 	.word	0xffffffff


	//   ....[7]....
        /*0094*/ 	.word	0xffffffff


	//   ....[8]....
        /*0098*/ 	.word	0xffffffff


	//   ....[9]....
        /*009c*/ 	.word	0xffffffff


	//   ....[10]....
        /*00a0*/ 	.word	0xffffffff


	//   ....[11]....
        /*00a4*/ 	.word	0xffffffff


	//   ....[12]....
        /*00a8*/ 	.word	0xffffffff


	//   ....[13]....
        /*00ac*/ 	.word	0xffffffff


	//----- nvinfo : EIATTR_COOP_GROUP_INSTR_OFFSETS
	.align		4
.L_41:
        /*00b0*/ 	.byte	0x04, 0x28
        /*00b2*/ 	.short	(.L_43 - .L_42)


	//   ....[0]....
.L_42:
        /*00b4*/ 	.word	0x000000c0


	//   ....[1]....
        /*00b8*/ 	.word	0x00000500


	//   ....[2]....
        /*00bc*/ 	.word	0x00000970


	//   ....[3]....
        /*00c0*/ 	.word	0x00000ac0


	//   ....[4]....
        /*00c4*/ 	.word	0x00000bb0


	//   ....[5]....
        /*00c8*/ 	.word	0x00000d10


	//   ....[6]....
        /*00cc*/ 	.word	0x00000ea0


	//   ....[7]....
        /*00d0*/ 	.word	0x000010e0


	//   ....[8]....
        /*00d4*/ 	.word	0x00002260


	//   ....[9]....
        /*00d8*/ 	.word	0x00003ca0


	//   ....[10]....
        /*00dc*/ 	.word	0x00004170


	//   ....[11]....
        /*00e0*/ 	.word	0x000041a0


	//   ....[12]....
        /*00e4*/ 	.word	0x00004ce0


	//   ....[13]....
        /*00e8*/ 	.word	0x00004ef0


	//----- nvinfo : EIATTR_VRC_CTA_INIT_COUNT
	.align		4
.L_43:
        /*00ec*/ 	.byte	0x02, 0x4a
        /*00ee*/ 	.byte	0x80
	.zero		1


	//----- nvinfo : EIATTR_SYSCALL_OFFSETS
	.align		4
        /*00f0*/ 	.byte	0x04, 0x46
        /*00f2*/ 	.short	(.L_45 - .L_44)


	//   ....[0]....
.L_44:
        /*00f4*/ 	.word	0x00006610


	//   ....[1]....
        /*00f8*/ 	.word	0x00006750


	//   ....[2]....
        /*00fc*/ 	.word	0x00006f30


	//   ....[3]....
        /*0100*/ 	.word	0x00007d30


	//----- nvinfo : EIATTR_MBARRIER_INSTR_OFFSETS
	.align		4
.L_45:
        /*0104*/ 	.byte	0x04, 0x39
        /*0106*/ 	.short	(.L_47 - .L_46)


	//   ....[0]....
.L_46:
        /*0108*/ 	.word	0x00000610
        /*010c*/ 	.word	0x000000ff
        /*0110*/ 	.word	0x00000000
        /*0114*/ 	.short	0x0100
        /*0116*/ 	.byte	0x08
	.zero		1


	//   ....[1]....
        /*0118*/ 	.word	0x00000620
        /*011c*/ 	.word	0x000000ff
        /*0120*/ 	.word	0x000000d0
        /*0124*/ 	.short	0x0100
        /*0126*/ 	.byte	0x08
	.zero		1


	//   ....[2]....
        /*0128*/ 	.word	0x00000630
        /*012c*/ 	.word	0x000000ff
        /*0130*/ 	.word	0x00000008
        /*0134*/ 	.short	0x0100
        /*0136*/ 	.byte	0x08
	.zero		1


	//   ....[3]....
        /*0138*/ 	.word	0x00000640
        /*013c*/ 	.word	0x000000ff
        /*0140*/ 	.word	0x000000d8
        /*0144*/ 	.short	0x0100
        /*0146*/ 	.byte	0x08
	.zero		1


	//   ....[4]....
        /*0148*/ 	.word	0x00000650
        /*014c*/ 	.word	0x000000ff
        /*0150*/ 	.word	0x00000010
        /*0154*/ 	.short	0x0100
        /*0156*/ 	.byte	0x08
	.zero		1


	//   ....[5]....
        /*0158*/ 	.word	0x00000660
        /*015c*/ 	.word	0x000000ff
        /*0160*/ 	.word	0x000000e0
        /*0164*/ 	.short	0x0100
        /*0166*/ 	.byte	0x08
	.zero		1


	//   ....[6]....
        /*0168*/ 	.word	0x00000670
        /*016c*/ 	.word	0x000000ff
        /*0170*/ 	.word	0x00000018
        /*0174*/ 	.short	0x0100
        /*0176*/ 	.byte	0x08
	.zero		1


	//   ....[7]....
        /*0178*/ 	.word	0x00000680
        /*017c*/ 	.word	0x000000ff
        /*0180*/ 	.word	0x000000e8
        /*0184*/ 	.short	0x0100
        /*0186*/ 	.byte	0x08
	.zero		1


	//   ....[8]....
        /*0188*/ 	.word	0x00000690
        /*018c*/ 	.word	0x000000ff
        /*0190*/ 	.word	0x00000020
        /*0194*/ 	.short	0x0100
        /*0196*/ 	.byte	0x08
	.zero		1


	//   ....[9]....
        /*0198*/ 	.word	0x000006a0
        /*019c*/ 	.word	0x000000ff
        /*01a0*/ 	.word	0x000000f0
        /*01a4*/ 	.short	0x0100
        /*01a6*/ 	.byte	0x08
	.zero		1


	//   ....[10]....
        /*01a8*/ 	.word	0x000006b0
        /*01ac*/ 	.word	0x000000ff
        /*01b0*/ 	.word	0x00000028
        /*01b4*/ 	.short	0x0100
        /*01b6*/ 	.byte	0x08
	.zero		1


	//   ....[11]....
        /*01b8*/ 	.word	0x000006c0
        /*01bc*/ 	.word	0x000000ff
        /*01c0*/ 	.word	0x000000f8
        /*01c4*/ 	.short	0x0100
        /*01c6*/ 	.byte	0x08
	.zero		1


	//   ....[12]....
        /*01c8*/ 	.word	0x000006d0
        /*01cc*/ 	.word	0x000000ff
        /*01d0*/ 	.word	0x00000030
        /*01d4*/ 	.short	0x0100
        /*01d6*/ 	.byte	0x08
	.zero		1


	//   ....[13]....
        /*01d8*/ 	.word	0x000006e0
        /*01dc*/ 	.word	0x000000ff
        /*01e0*/ 	.word	0x00000100
        /*01e4*/ 	.short	0x0100
        /*01e6*/ 	.byte	0x08
	.zero		1


	//   ....[14]....
        /*01e8*/ 	.word	0x000006f0
        /*01ec*/ 	.word	0x000000ff
        /*01f0*/ 	.word	0x00000038
        /*01f4*/ 	.short	0x0100
        /*01f6*/ 	.byte	0x08
	.zero		1


	//   ....[15]....
        /*01f8*/ 	.word	0x00000700
        /*01fc*/ 	.word	0x000000ff
        /*0200*/ 	.word	0x00000108
        /*0204*/ 	.short	0x0100
        /*0206*/ 	.byte	0x08
	.zero		1


	//   ....[16]....
        /*0208*/ 	.word	0x00000710
        /*020c*/ 	.word	0x000000ff
        /*0210*/ 	.word	0x00000040
        /*0214*/ 	.short	0x0100
        /*0216*/ 	.byte	0x08
	.zero		1


	//   ....[17]....
        /*0218*/ 	.word	0x00000720
        /*021c*/ 	.word	0x000000ff
        /*0220*/ 	.word	0x00000110
        /*0224*/ 	.short	0x0100
        /*0226*/ 	.byte	0x08
	.zero		1


	//   ....[18]....
        /*0228*/ 	.word	0x00000730
        /*022c*/ 	.word	0x000000ff
        /*0230*/ 	.word	0x00000048
        /*0234*/ 	.short	0x0100
        /*0236*/ 	.byte	0x08
	.zero		1


	//   ....[19]....
        /*0238*/ 	.word	0x00000740
        /*023c*/ 	.word	0x000000ff
        /*0240*/ 	.word	0x00000118
        /*0244*/ 	.short	0x0100
        /*0246*/ 	.byte	0x08
	.zero		1


	//   ....[20]....
        /*0248*/ 	.word	0x00000750
        /*024c*/ 	.word	0x000000ff
        /*0250*/ 	.word	0x00000050
        /*0254*/ 	.short	0x0100
        /*0256*/ 	.byte	0x08
	.zero		1


	//   ....[21]....
        /*0258*/ 	.word	0x00000760
        /*025c*/ 	.word	0x000000ff
        /*0260*/ 	.word	0x00000120
        /*0264*/ 	.short	0x0100
        /*0266*/ 	.byte	0x08
	.zero		1


	//   ....[22]....
        /*0268*/ 	.word	0x00000770
        /*026c*/ 	.word	0x000000ff
        /*0270*/ 	.word	0x00000058
        /*0274*/ 	.short	0x0100
        /*0276*/ 	.byte	0x08
	.zero		1


	//   ....[23]....
        /*0278*/ 	.word	0x00000780
        /*027c*/ 	.word	0x000000ff
        /*0280*/ 	.word	0x00000128
        /*0284*/ 	.short	0x0100
        /*0286*/ 	.byte	0x08
	.zero		1


	//   ....[24]....
        /*0288*/ 	.word	0x00000790
        /*028c*/ 	.word	0x000000ff
        /*0290*/ 	.word	0x00000060
        /*0294*/ 	.short	0x0100
        /*0296*/ 	.byte	0x08
	.zero		1


	//   ....[25]....
        /*0298*/ 	.word	0x000007a0
        /*029c*/ 	.word	0x000000ff
        /*02a0*/ 	.word	0x00000130
        /*02a4*/ 	.short	0x0100
        /*02a6*/ 	.byte	0x08
	.zero		1


	//   ....[26]....
        /*02a8*/ 	.word	0x000007b0
        /*02ac*/ 	.word	0x000000ff
        /*02b0*/ 	.word	0x00000068
        /*02b4*/ 	.short	0x0100
        /*02b6*/ 	.byte	0x08
	.zero		1


	//   ....[27]....
        /*02b8*/ 	.word	0x000007c0
        /*02bc*/ 	.word	0x000000ff
        /*02c0*/ 	.word	0x00000138
        /*02c4*/ 	.short	0x0100
        /*02c6*/ 	.byte	0x08
	.zero		1


	//   ....[28]....
        /*02c8*/ 	.word	0x000007d0
        /*02cc*/ 	.word	0x000000ff
        /*02d0*/ 	.word	0x00000070
        /*02d4*/ 	.short	0x0100
        /*02d6*/ 	.byte	0x08
	.zero		1


	//   ....[29]....
        /*02d8*/ 	.word	0x000007e0
        /*02dc*/ 	.word	0x000000ff
        /*02e0*/ 	.word	0x00000140
        /*02e4*/ 	.short	0x0100
        /*02e6*/ 	.byte	0x08
	.zero		1


	//   ....[30]....
        /*02e8*/ 	.word	0x000007f0
        /*02ec*/ 	.word	0x000000ff
        /*02f0*/ 	.word	0x00000078
        /*02f4*/ 	.short	0x0100
        /*02f6*/ 	.byte	0x08
	.zero		1


	//   ....[31]....
        /*02f8*/ 	.word	0x00000800
        /*02fc*/ 	.word	0x000000ff
        /*0300*/ 	.word	0x00000148
        /*0304*/ 	.short	0x0100
        /*0306*/ 	.byte	0x08
	.zero		1


	//   ....[32]....
        /*0308*/ 	.word	0x00000810
        /*030c*/ 	.word	0x000000ff
        /*0310*/ 	.word	0x00000080
        /*0314*/ 	.short	0x0100
        /*0316*/ 	.byte	0x08
	.zero		1


	//   ....[33]....
        /*0318*/ 	.word	0x00000820
        /*031c*/ 	.word	0x000000ff
        /*0320*/ 	.word	0x00000150
        /*0324*/ 	.short	0x0100
        /*0326*/ 	.byte	0x08
	.zero		1


	//   ....[34]....
        /*0328*/ 	.word	0x00000830
        /*032c*/ 	.word	0x000000ff
        /*0330*/ 	.word	0x00000088
        /*0334*/ 	.short	0x0100
        /*0336*/ 	.byte	0x08
	.zero		1


	//   ....[35]....
        /*0338*/ 	.word	0x00000840
        /*033c*/ 	.word	0x000000ff
        /*0340*/ 	.word	0x00000158
        /*0344*/ 	.short	0x0100
        /*0346*/ 	.byte	0x08
	.zero		1


	//   ....[36]....
        /*0348*/ 	.word	0x00000850
        /*034c*/ 	.word	0x000000ff
        /*0350*/ 	.word	0x00000090
        /*0354*/ 	.short	0x0100
        /*0356*/ 	.byte	0x08
	.zero		1


	//   ....[37]....
        /*0358*/ 	.word	0x00000860
        /*035c*/ 	.word	0x000000ff
        /*0360*/ 	.word	0x00000160
        /*0364*/ 	.short	0x0100
        /*0366*/ 	.byte	0x08
	.zero		1


	//   ....[38]....
        /*0368*/ 	.word	0x00000870
        /*036c*/ 	.word	0x000000ff
        /*0370*/ 	.word	0x00000098
        /*0374*/ 	.short	0x0100
        /*0376*/ 	.byte	0x08
	.zero		1


	//   ....[39]....
        /*0378*/ 	.word	0x00000880
        /*037c*/ 	.word	0x000000ff
        /*0380*/ 	.word	0x00000168
        /*0384*/ 	.short	0x0100
        /*0386*/ 	.byte	0x08
	.zero		1


	//   ....[40]....
        /*0388*/ 	.word	0x00000890
        /*038c*/ 	.word	0x000000ff
        /*0390*/ 	.word	0x000000a0
        /*0394*/ 	.short	0x0100
        /*0396*/ 	.byte	0x08
	.zero		1


	//   ....[41]....
        /*0398*/ 	.word	0x000008a0
        /*039c*/ 	.word	0x000000ff
        /*03a0*/ 	.word	0x00000170
        /*03a4*/ 	.short	0x0100
        /*03a6*/ 	.byte	0x08
	.zero		1


	//   ....[42]....
        /*03a8*/ 	.word	0x000008b0
        /*03ac*/ 	.word	0x000000ff
        /*03b0*/ 	.word	0x000000a8
        /*03b4*/ 	.short	0x0100
        /*03b6*/ 	.byte	0x08
	.zero		1


	//   ....[43]....
        /*03b8*/ 	.word	0x000008c0
        /*03bc*/ 	.word	0x000000ff
        /*03c0*/ 	.word	0x00000178
        /*03c4*/ 	.short	0x0100
        /*03c6*/ 	.byte	0x08
	.zero		1


	//   ....[44]....
        /*03c8*/ 	.word	0x000008d0
        /*03cc*/ 	.word	0x000000ff
        /*03d0*/ 	.word	0x000000b0
        /*03d4*/ 	.short	0x0100
        /*03d6*/ 	.byte	0x08
	.zero		1


	//   ....[45]....
        /*03d8*/ 	.word	0x000008e0
        /*03dc*/ 	.word	0x000000ff
        /*03e0*/ 	.word	0x00000180
        /*03e4*/ 	.short	0x0100
        /*03e6*/ 	.byte	0x08
	.zero		1


	//   ....[46]....
        /*03e8*/ 	.word	0x000008f0
        /*03ec*/ 	.word	0x000000ff
        /*03f0*/ 	.word	0x000000b8
        /*03f4*/ 	.short	0x0100
        /*03f6*/ 	.byte	0x08
	.zero		1


	//   ....[47]....
        /*03f8*/ 	.word	0x00000900
        /*03fc*/ 	.word	0x000000ff
        /*0400*/ 	.word	0x00000188
        /*0404*/ 	.short	0x0100
        /*0406*/ 	.byte	0x08
	.zero		1


	//   ....[48]....
        /*0408*/ 	.word	0x00000910
        /*040c*/ 	.word	0x000000ff
        /*0410*/ 	.word	0x000000c0
        /*0414*/ 	.short	0x0100
        /*0416*/ 	.byte	0x08
	.zero		1


	//   ....[49]....
        /*0418*/ 	.word	0x00000920
        /*041c*/ 	.word	0x000000ff
        /*0420*/ 	.word	0x00000190
        /*0424*/ 	.short	0x0100
        /*0426*/ 	.byte	0x08
	.zero		1


	//   ....[50]....
        /*0428*/ 	.word	0x00000930
        /*042c*/ 	.word	0x000000ff
        /*0430*/ 	.word	0x000000c8
        /*0434*/ 	.short	0x0100
        /*0436*/ 	.byte	0x08
	.zero		1


	//   ....[51]....
        /*0438*/ 	.word	0x00000940
        /*043c*/ 	.word	0x000000ff
        /*0440*/ 	.word	0x00000198
        /*0444*/ 	.short	0x0100
        /*0446*/ 	.byte	0x08
	.zero		1


	//   ....[52]....
        /*0448*/ 	.word	0x00000a70
        /*044c*/ 	.word	0x000000ff
        /*0450*/ 	.word	0x000001a0
        /*0454*/ 	.short	0x0100
        /*0456*/ 	.byte	0x09
	.zero		1


	//   ....[53]....
        /*0458*/ 	.word	0x00000a80
        /*045c*/ 	.word	0x000000ff
        /*0460*/ 	.word	0x000001b0
        /*0464*/ 	.short	0x0100
        /*0466*/ 	.byte	0x09
	.zero		1


	//   ....[54]....
        /*0468*/ 	.word	0x00000a90
        /*046c*/ 	.word	0x000000ff
        /*0470*/ 	.word	0x000001a8
        /*0474*/ 	.short	0x0100
        /*0476*/ 	.byte	0x09
	.zero		1


	//   ....[55]....
        /*0478*/ 	.word	0x00000aa0
        /*047c*/ 	.word	0x000000ff
        /*0480*/ 	.word	0x000001b8
        /*0484*/ 	.short	0x0100
        /*0486*/ 	.byte	0x09
	.zero		1


	//   ....[56]....
        /*0488*/ 	.word	0x00000b80
        /*048c*/ 	.word	0x000000ff
        /*0490*/ 	.word	0x000001c0
        /*0494*/ 	.short	0x0100
        /*0496*/ 	.byte	0x08
	.zero		1


	//   ....[57]....
        /*0498*/ 	.word	0x00000b90
        /*049c*/ 	.word	0x000000ff
        /*04a0*/ 	.word	0x000001c8
        /*04a4*/ 	.short	0x0100
        /*04a6*/ 	.byte	0x08
	.zero		1


	//   ....[58]....
        /*04a8*/ 	.word	0x00000cc0
        /*04ac*/ 	.word	0x000000ff
        /*04b0*/ 	.word	0x000001d0
        /*04b4*/ 	.short	0x0100
        /*04b6*/ 	.byte	0x08
	.zero		1


	//   ....[59]....
        /*04b8*/ 	.word	0x00000cd0
        /*04bc*/ 	.word	0x000000ff
        /*04c0*/ 	.word	0x000001e0
        /*04c4*/ 	.short	0x0100
        /*04c6*/ 	.byte	0x08
	.zero		1


	//   ....[60]....
        /*04c8*/ 	.word	0x00000ce0
        /*04cc*/ 	.word	0x000000ff
        /*04d0*/ 	.word	0x000001d8
        /*04d4*/ 	.short	0x0100
        /*04d6*/ 	.byte	0x08
	.zero		1


	//   ....[61]....
        /*04d8*/ 	.word	0x00000cf0
        /*04dc*/ 	.word	0x000000ff
        /*04e0*/ 	.word	0x000001e8
        /*04e4*/ 	.short	0x0100
        /*04e6*/ 	.byte	0x08
	.zero		1


	//   ....[62]....
        /*04e8*/ 	.word	0x00000e10
        /*04ec*/ 	.word	0x000000ff
        /*04f0*/ 	.word	0x000001f0
        /*04f4*/ 	.short	0x0100
        /*04f6*/ 	.byte	0x09
	.zero		1


	//   ....[63]....
        /*04f8*/ 	.word	0x00000e20
        /*04fc*/ 	.word	0x000000ff
        /*0500*/ 	.word	0x00000210
        /*0504*/ 	.short	0x0100
        /*0506*/ 	.byte	0x09
	.zero		1


	//   ....[64]....
        /*0508*/ 	.word	0x00000e30
        /*050c*/ 	.word	0x000000ff
        /*0510*/ 	.word	0x000001f8
        /*0514*/ 	.short	0x0100
        /*0516*/ 	.byte	0x09
	.zero		1


	//   ....[65]....
        /*0518*/ 	.word	0x00000e40
        /*051c*/ 	.word	0x000000ff
        /*0520*/ 	.word	0x00000218
        /*0524*/ 	.short	0x0100
        /*0526*/ 	.byte	0x09
	.zero		1


	//   ....[66]....
        /*0528*/ 	.word	0x00000e50
        /*052c*/ 	.word	0x000000ff
        /*0530*/ 	.word	0x00000200
        /*0534*/ 	.short	0x0100
        /*0536*/ 	.byte	0x09
	.zero		1


	//   ....[67]....
        /*0538*/ 	.word	0x00000e60
        /*053c*/ 	.word	0x000000ff
        /*0540*/ 	.word	0x00000220
        /*0544*/ 	.short	0x0100
        /*0546*/ 	.byte	0x09
	.zero		1


	//   ....[68]....
        /*0548*/ 	.word	0x00000e70
        /*054c*/ 	.word	0x000000ff
        /*0550*/ 	.word	0x00000208
        /*0554*/ 	.short	0x0100
        /*0556*/ 	.byte	0x09
	.zero		1


	//   ....[69]....
        /*0558*/ 	.word	0x00000e80
        /*055c*/ 	.word	0x000000ff
        /*0560*/ 	.word	0x00000228
        /*0564*/ 	.short	0x0100
        /*0566*/ 	.byte	0x09
	.zero		1


	//   ....[70]....
        /*0568*/ 	.word	0x00000f70
        /*056c*/ 	.word	0x000000ff
        /*0570*/ 	.word	0x00000230
        /*0574*/ 	.short	0x0100
        /*0576*/ 	.byte	0x08
	.zero		1


	//   ....[71]....
        /*0578*/ 	.word	0x00000f80
        /*057c*/ 	.word	0x000000ff
        /*0580*/ 	.word	0x00000240
        /*0584*/ 	.short	0x0100
        /*0586*/ 	.byte	0x08
	.zero		1


	//   ....[72]....
        /*0588*/ 	.word	0x00000f90
        /*058c*/ 	.word	0x000000ff
        /*0590*/ 	.word	0x00000238
        /*0594*/ 	.short	0x0100
        /*0596*/ 	.byte	0x08
	.zero		1


	//   ....[73]....
        /*0598*/ 	.word	0x00000fa0
        /*059c*/ 	.word	0x000000ff
        /*05a0*/ 	.word	0x00000248
        /*05a4*/ 	.short	0x0100
        /*05a6*/ 	.byte	0x08
	.zero		1


	//   ....[74]....
        /*05a8*/ 	.word	0x00001090
        /*05ac*/ 	.word	0x000000ff
        /*05b0*/ 	.word	0x00000250
        /*05b4*/ 	.short	0x0100
        /*05b6*/ 	.byte	0x07
	.zero		1


	//   ....[75]....
        /*05b8*/ 	.word	0x00001a90
        /*05bc*/ 	.word	0x00000003
        /*05c0*/ 	.word	0x00000240
        /*05c4*/ 	.short	0x010a
        /*05c6*/ 	.byte	0xff
	.zero		1


	//   ....[76]....
        /*05c8*/ 	.word	0x00001ac0
        /*05cc*/ 	.word	0x00000003
        /*05d0*/ 	.word	0x00000230
        /*05d4*/ 	.short	0x0101
        /*05d6*/ 	.byte	0xff
	.zero		1


	//   ....[77]....
        /*05d8*/ 	.word	0x00001bc0
        /*05dc*/ 	.word	0x000000ff
        /*05e0*/ 	.word	0x000000d0
        /*05e4*/ 	.short	0x010a
        /*05e6*/ 	.byte	0x08
	.zero		1


	//   ....[78]....
        /*05e8*/ 	.word	0x00001c80
        /*05ec*/ 	.word	0x000000ff
        /*05f0*/ 	.word	0x000000d0
        /*05f4*/ 	.short	0x010a
        /*05f6*/ 	.byte	0x21
	.zero		1


	//   ....[79]....
        /*05f8*/ 	.word	0x00001e40
        /*05fc*/ 	.word	0x000000ff
        /*0600*/ 	.word	0x000000d0
        /*0604*/ 	.short	0x010a
        /*0606*/ 	.byte	0x08
	.zero		1


	//   ....[80]....
        /*0608*/ 	.word	0x00001f20
        /*060c*/ 	.word	0x000000ff
        /*0610*/ 	.word	0x000001c8
        /*0614*/ 	.short	0x0101
        /*0616*/ 	.byte	0x06
	.zero		1


	//   ....[81]....
        /*0618*/ 	.word	0x00001f40
        /*061c*/ 	.word	0x000000ff
        /*0620*/ 	.word	0x000000d0
        /*0624*/ 	.short	0x010a
        /*0626*/ 	.byte	0x08
	.zero		1


	//   ....[82]....
        /*0628*/ 	.word	0x00001fc0
        /*062c*/ 	.word	0x000000ff
        /*0630*/ 	.word	0x000000d0
        /*0634*/ 	.short	0x010a
        /*0636*/ 	.byte	0x11
	.zero		1


	//   ....[83]....
        /*0638*/ 	.word	0x00002150
        /*063c*/ 	.word	0x000000ff
        /*0640*/ 	.word	0x000000d0
        /*0644*/ 	.short	0x010a
        /*0646*/ 	.byte	0x08
	.zero		1


	//   ....[84]....
        /*0648*/ 	.word	0x00002290
        /*064c*/ 	.word	0x00000002
        /*0650*/ 	.word	0x000001d0
        /*0654*/ 	.short	0x010a
        /*0656*/ 	.byte	0xff
	.zero		1


	//   ....[85]....
        /*0658*/ 	.word	0x00002350
        /*065c*/ 	.word	0x00000002
        /*0660*/ 	.word	0x00000000
        /*0664*/ 	.short	0x0101
        /*0666*/ 	.byte	0xff
	.zero		1


	//   ....[86]....
        /*0668*/ 	.word	0x000028b0
        /*066c*/ 	.word	0x000000ff
        /*0670*/ 	.word	0x00000000
        /*0674*/ 	.short	0x010a
        /*0676*/ 	.byte	0x04
	.zero		1


	//   ....[87]....
        /*0678*/ 	.word	0x00002940
        /*067c*/ 	.word	0x000000ff
        /*0680*/ 	.word	0x00000000
        /*0684*/ 	.short	0x010a
        /*0686*/ 	.byte	0x04
	.zero		1


	//   ....[88]....
        /*0688*/ 	.word	0x000029d0
        /*068c*/ 	.word	0x000000ff
        /*0690*/ 	.word	0x00000000
        /*0694*/ 	.short	0x010a
        /*0696*/ 	.byte	0x04
	.zero		1


	//   ....[89]....
        /*0698*/ 	.word	0x00002a60
        /*069c*/ 	.word	0x000000ff
        /*06a0*/ 	.word	0x00000000
        /*06a4*/ 	.short	0x010a
        /*06a6*/ 	.byte	0x04
	.zero		1


	//   ....[90]....
        /*06a8*/ 	.word	0x00002af0
        /*06ac*/ 	.word	0x000000ff
        /*06b0*/ 	.word	0x00000000
        /*06b4*/ 	.short	0x010a
        /*06b6*/ 	.byte	0x04
	.zero		1


	//   ....[91]....
        /*06b8*/ 	.word	0x00002b80
        /*06bc*/ 	.word	0x000000ff
        /*06c0*/ 	.word	0x00000000
        /*06c4*/ 	.short	0x010a
        /*06c6*/ 	.byte	0x04
	.zero		1


	//   ....[92]....
        /*06c8*/ 	.word	0x00002c10
        /*06cc*/ 	.word	0x000000ff
        /*06d0*/ 	.word	0x00000000
        /*06d4*/ 	.short	0x010a
        /*06d6*/ 	.byte	0x04
	.zero		1


	//   ....[93]....
        /*06d8*/ 	.word	0x00002ca0
        /*06dc*/ 	.word	0x000000ff
        /*06e0*/ 	.word	0x00000000
        /*06e4*/ 	.short	0x010a
        /*06e6*/ 	.byte	0x04
	.zero		1


	//   ....[94]....
        /*06e8*/ 	.word	0x00002d30
        /*06ec*/ 	.word	0x000000ff
        /*06f0*/ 	.word	0x00000000
        /*06f4*/ 	.short	0x010a
        /*06f6*/ 	.byte	0x04
	.zero		1


	//   ....[95]....
        /*06f8*/ 	.word	0x00002dc0
        /*06fc*/ 	.word	0x000000ff
        /*0700*/ 	.word	0x00000000
        /*0704*/ 	.short	0x010a
        /*0706*/ 	.byte	0x04
	.zero		1


	//   ....[96]....
        /*0708*/ 	.word	0x00002e50
        /*070c*/ 	.word	0x000000ff
        /*0710*/ 	.word	0x00000000
        /*0714*/ 	.short	0x010a
        /*0716*/ 	.byte	0x04
	.zero		1


	//   ....[97]....
        /*0718*/ 	.word	0x00002ee0
        /*071c*/ 	.word	0x000000ff
        /*0720*/ 	.word	0x00000000
        /*0724*/ 	.short	0x010a
        /*0726*/ 	.byte	0x04
	.zero		1


	//   ....[98]....
        /*0728*/ 	.word	0x00002f70
        /*072c*/ 	.word	0x000000ff
        /*0730*/ 	.word	0x00000000
        /*0734*/ 	.short	0x010a
        /*0736*/ 	.byte	0x04
	.zero		1


	//   ....[99]....
        /*0738*/ 	.word	0x00003000
        /*073c*/ 	.word	0x000000ff
        /*0740*/ 	.word	0x00000000
        /*0744*/ 	.short	0x010a
        /*0746*/ 	.byte	0x04
	.zero		1


	//   ....[100]....
        /*0748*/ 	.word	0x00003090
        /*074c*/ 	.word	0x000000ff
        /*0750*/ 	.word	0x00000000
        /*0754*/ 	.short	0x010a
        /*0756*/ 	.byte	0x04
	.zero		1


	//   ....[101]....
        /*0758*/ 	.word	0x00003120
        /*075c*/ 	.word	0x000000ff
        /*0760*/ 	.word	0x00000000
        /*0764*/ 	.short	0x010a
        /*0766*/ 	.byte	0x04
	.zero		1


	//   ....[102]....
        /*0768*/ 	.word	0x000031b0
        /*076c*/ 	.word	0x000000ff
        /*0770*/ 	.word	0x00000000
        /*0774*/ 	.short	0x010a
        /*0776*/ 	.byte	0x04
	.zero		1


	//   ....[103]....
        /*0778*/ 	.word	0x00003240
        /*077c*/ 	.word	0x000000ff
        /*0780*/ 	.word	0x00000000
        /*0784*/ 	.short	0x010a
        /*0786*/ 	.byte	0x04
	.zero		1


	//   ....[104]....
        /*0788*/ 	.word	0x000032d0
        /*078c*/ 	.word	0x000000ff
        /*0790*/ 	.word	0x00000000
        /*0794*/ 	.short	0x010a
        /*0796*/ 	.byte	0x04
	.zero		1


	//   ....[105]....
        /*0798*/ 	.word	0x00003360
        /*079c*/ 	.word	0x000000ff
        /*07a0*/ 	.word	0x00000000
        /*07a4*/ 	.short	0x010a
        /*07a6*/ 	.byte	0x04
	.zero		1


	//   ....[106]....
        /*07a8*/ 	.word	0x000033f0
        /*07ac*/ 	.word	0x000000ff
        /*07b0*/ 	.word	0x00000000
        /*07b4*/ 	.short	0x010a
        /*07b6*/ 	.byte	0x04
	.zero		1


	//   ....[107]....
        /*07b8*/ 	.word	0x00003480
        /*07bc*/ 	.word	0x000000ff
        /*07c0*/ 	.word	0x00000000
        /*07c4*/ 	.short	0x010a
        /*07c6*/ 	.byte	0x04
	.zero		1


	//   ....[108]....
        /*07c8*/ 	.word	0x00003510
        /*07cc*/ 	.word	0x000000ff
        /*07d0*/ 	.word	0x00000000
        /*07d4*/ 	.short	0x010a
        /*07d6*/ 	.byte	0x04
	.zero		1


	//   ....[109]....
        /*07d8*/ 	.word	0x000035a0
        /*07dc*/ 	.word	0x000000ff
        /*07e0*/ 	.word	0x00000000
        /*07e4*/ 	.short	0x010a
        /*07e6*/ 	.byte	0x04
	.zero		1


	//   ....[110]....
        /*07e8*/ 	.word	0x00003630
        /*07ec*/ 	.word	0x000000ff
        /*07f0*/ 	.word	0x00000000
        /*07f4*/ 	.short	0x010a
        /*07f6*/ 	.byte	0x04
	.zero		1


	//   ....[111]....
        /*07f8*/ 	.word	0x000036d0
        /*07fc*/ 	.word	0x00000000
        /*0800*/ 	.word	0x00000000
        /*0804*/ 	.short	0x010a
        /*0806*/ 	.byte	0xff
	.zero		1


	//   ....[112]....
        /*0808*/ 	.word	0x00003800
        /*080c*/ 	.word	0x00000000
        /*0810*/ 	.word	0x00000230
        /*0814*/ 	.short	0x010a
        /*0816*/ 	.byte	0xff
	.zero		1


	//   ....[113]....
        /*0818*/ 	.word	0x00003870
        /*081c*/ 	.word	0x00000004
        /*0820*/ 	.word	0x00000000
        /*0824*/ 	.short	0x0101
        /*0826*/ 	.byte	0xff
	.zero		1


	//   ....[114]....
        /*0828*/ 	.word	0x00003890
        /*082c*/ 	.word	0x000000ff
        /*0830*/ 	.word	0x000001e0
        /*0834*/ 	.short	0x010a
        /*0836*/ 	.byte	0x05
	.zero		1


	//   ....[115]....
        /*0838*/ 	.word	0x000039b0
        /*083c*/ 	.word	0x00000000
        /*0840*/ 	.word	0x000001d0
        /*0844*/ 	.short	0x010a
        /*0846*/ 	.byte	0xff
	.zero		1


	//   ....[116]....
        /*0848*/ 	.word	0x00003ab0
        /*084c*/ 	.word	0x00000000
        /*0850*/ 	.word	0x00000000
        /*0854*/ 	.short	0x0101
        /*0856*/ 	.byte	0xff
	.zero		1


	//   ....[117]....
        /*0858*/ 	.word	0x00003b40
        /*085c*/ 	.word	0x000000ff
        /*0860*/ 	.word	0x000001e0
        /*0864*/ 	.short	0x0106
        /*0866*/ 	.byte	0x05
	.zero		1


	//   ....[118]....
        /*0868*/ 	.word	0x00003b60
        /*086c*/ 	.word	0x000000ff
        /*0870*/ 	.word	0x000001e0
        /*0874*/ 	.short	0x010a
        /*0876*/ 	.byte	0x05
	.zero		1


	//   ....[119]....
        /*0878*/ 	.word	0x00003bf0
        /*087c*/ 	.word	0x000000ff
        /*0880*/ 	.word	0x000001e0
        /*0884*/ 	.short	0x0106
        /*0886*/ 	.byte	0x04
	.zero		1


	//   ....[120]....
        /*0888*/ 	.word	0x00003c30
        /*088c*/ 	.word	0x00000000
        /*0890*/ 	.word	0x000001e0
        /*0894*/ 	.short	0x010a
        /*0896*/ 	.byte	0xff
	.zero		1


	//   ....[121]....
        /*0898*/ 	.word	0x00003e70
        /*089c*/ 	.word	0x000000ff
        /*08a0*/ 	.word	0x00000008
        /*08a4*/ 	.short	0x010a
        /*08a6*/ 	.byte	0x06
	.zero		1


	//   ....[122]....
        /*08a8*/ 	.word	0x00003e90
        /*08ac*/ 	.word	0x000000ff
        /*08b0*/ 	.word	0x00000008
        /*08b4*/ 	.short	0x010a
        /*08b6*/ 	.byte	0x06
	.zero		1


	//   ....[123]....
        /*08b8*/ 	.word	0x00004020
        /*08bc*/ 	.word	0x000000ff
        /*08c0*/ 	.word	0x00000008
        /*08c4*/ 	.short	0x010a
        /*08c6*/ 	.byte	0x06
	.zero		1


	//   ....[124]....
        /*08c8*/ 	.word	0x00004040
        /*08cc*/ 	.word	0x000000ff
        /*08d0*/ 	.word	0x00000008
        /*08d4*/ 	.short	0x010a
        /*08d6*/ 	.byte	0x06
	.zero		1


	//   ....[125]....
        /*08d8*/ 	.word	0x00004100
        /*08dc*/ 	.word	0x000000ff
        /*08e0*/ 	.word	0x00000000
        /*08e4*/ 	.short	0x0101
        /*08e6*/ 	.byte	0x07
	.zero		1


	//   ....[126]....
        /*08e8*/ 	.word	0x00004400
        /*08ec*/ 	.word	0x00000000
        /*08f0*/ 	.word	0x000001d0
        /*08f4*/ 	.short	0x010a
        /*08f6*/ 	.byte	0xff
	.zero		1


	//   ....[127]....
        /*08f8*/ 	.word	0x000044c0
        /*08fc*/ 	.word	0x00000000
        /*0900*/ 	.word	0x00000000
        /*0904*/ 	.short	0x0101
        /*0906*/ 	.byte	0xff
	.zero		1


	//   ....[128]....
        /*0908*/ 	.word	0x00004580
        /*090c*/ 	.word	0x000000ff
        /*0910*/ 	.word	0x00000000
        /*0914*/ 	.short	0x010a
        /*0916*/ 	.byte	0x06
	.zero		1


	//   ....[129]....
        /*0918*/ 	.word	0x00004590
        /*091c*/ 	.word	0x000000ff
        /*0920*/ 	.word	0x00000210
        /*0924*/ 	.short	0x010a
        /*0926*/ 	.byte	0x0a
	.zero		1


	//   ....[130]....
        /*0928*/ 	.word	0x00004640
        /*092c*/ 	.word	0x000000ff
        /*0930*/ 	.word	0x00000000
        /*0934*/ 	.short	0x010a
        /*0936*/ 	.byte	0x09
	.zero		1


	//   ....[131]....
        /*0938*/ 	.word	0x00004780
        /*093c*/ 	.word	0x000000ff
        /*0940*/ 	.word	0x00000000
        /*0944*/ 	.short	0x010a
        /*0946*/ 	.byte	0x06
	.zero		1


	//   ....[132]....
        /*0948*/ 	.word	0x000049d0
        /*094c*/ 	.word	0x000000ff
        /*0950*/ 	.word	0x00000000
        /*0954*/ 	.short	0x010a
        /*0956*/ 	.byte	0x07
	.zero		1


	//   ....[133]....
        /*0958*/ 	.word	0x00004a60
        /*095c*/ 	.word	0x000000ff
        /*0960*/ 	.word	0x00000000
        /*0964*/ 	.short	0x010a
        /*0966*/ 	.byte	0x07
	.zero		1


	//   ....[134]....
        /*0968*/ 	.word	0x00004af0
        /*096c*/ 	.word	0x000000ff
        /*0970*/ 	.word	0x00000000
        /*0974*/ 	.short	0x010a
        /*0976*/ 	.byte	0x07
	.zero		1


	//   ....[135]....
        /*0978*/ 	.word	0x00004b90
        /*097c*/ 	.word	0x00000000
        /*0980*/ 	.word	0x00000000
        /*0984*/ 	.short	0x010a
        /*0986*/ 	.byte	0xff
	.zero		1


	//   ....[136]....
        /*0988*/ 	.word	0x00004bd0
        /*098c*/ 	.word	0x00000000
        /*0990*/ 	.word	0x00000000
        /*0994*/ 	.short	0x010a
        /*0996*/ 	.byte	0xff
	.zero		1


	//   ....[137]....
        /*0998*/ 	.word	0x00004c40
        /*099c*/ 	.word	0x000000ff
        /*09a0*/ 	.word	0x00000000
        /*09a4*/ 	.short	0x0101
        /*09a6*/ 	.byte	0x05
	.zero		1


	//   ....[138]....
        /*09a8*/ 	.word	0x00004c80
        /*09ac*/ 	.word	0x000000ff
        /*09b0*/ 	.word	0x00000250
        /*09b4*/ 	.short	0x010a
        /*09b6*/ 	.byte	0x08
	.zero		1


	//   ....[139]....
        /*09b8*/ 	.word	0x00004cd0
        /*09bc*/ 	.word	0x000000ff
        /*09c0*/ 	.word	0x00000000
        /*09c4*/ 	.short	0x0101
        /*09c6*/ 	.byte	0x05
	.zero		1


	//   ....[140]....
        /*09c8*/ 	.word	0x00005100
        /*09cc*/ 	.word	0x00000000
        /*09d0*/ 	.word	0x000001d0
        /*09d4*/ 	.short	0x010a
        /*09d6*/ 	.byte	0xff
	.zero		1


	//   ....[141]....
        /*09d8*/ 	.word	0x000051c0
        /*09dc*/ 	.word	0x00000000
        /*09e0*/ 	.word	0x00000000
        /*09e4*/ 	.short	0x0101
        /*09e6*/ 	.byte	0xff
	.zero		1


	//   ....[142]....
        /*09e8*/ 	.word	0x000054e0
        /*09ec*/ 	.word	0x000000ff
        /*09f0*/ 	.word	0x000001c8
        /*09f4*/ 	.short	0x010a
        /*09f6*/ 	.byte	0x07
	.zero		1


	//   ....[143]....
        /*09f8*/ 	.word	0x000056d0
        /*09fc*/ 	.word	0x000000ff
        /*0a00*/ 	.word	0x000001b0
        /*0a04*/ 	.short	0x010a
        /*0a06*/ 	.byte	0x07
	.zero		1


	//   ....[144]....
        /*0a08*/ 	.word	0x00005930
        /*0a0c*/ 	.word	0x000000ff
        /*0a10*/ 	.word	0x000001a0
        /*0a14*/ 	.short	0x010b
        /*0a16*/ 	.byte	0x07
	.zero		1


	//   ....[145]....
        /*0a18*/ 	.word	0x000059a0
        /*0a1c*/ 	.word	0x000000ff
        /*0a20*/ 	.word	0x00000000
        /*0a24*/ 	.short	0x0101
        /*0a26*/ 	.byte	0x0e
	.zero		1


	//   ....[146]....
        /*0a28*/ 	.word	0x000059e0
        /*0a2c*/ 	.word	0x000000ff
        /*0a30*/ 	.word	0x000001b8
        /*0a34*/ 	.short	0x010a
        /*0a36*/ 	.byte	0x07
	.zero		1


	//   ....[147]....
        /*0a38*/ 	.word	0x00005c10
        /*0a3c*/ 	.word	0x000000ff
        /*0a40*/ 	.word	0x000001a8
        /*0a44*/ 	.short	0x010b
        /*0a46*/ 	.byte	0x07
	.zero		1


	//   ....[148]....
        /*0a48*/ 	.word	0x00005c30
        /*0a4c*/ 	.word	0x000000ff
        /*0a50*/ 	.word	0x00000000
        /*0a54*/ 	.short	0x0101
        /*0a56*/ 	.byte	0x0d
	.zero		1


	//   ....[149]....
        /*0a58*/ 	.word	0x00005c60
        /*0a5c*/ 	.word	0x000000ff
        /*0a60*/ 	.word	0x000001b0
        /*0a64*/ 	.short	0x010a
        /*0a66*/ 	.byte	0x07
	.zero		1


	//   ....[150]....
        /*0a68*/ 	.word	0x00005ca0
        /*0a6c*/ 	.word	0x00000000
        /*0a70*/ 	.word	0x000001b8
        /*0a74*/ 	.short	0x010a
        /*0a76*/ 	.byte	0xff
	.zero		1


	//   ....[151]....
        /*0a78*/ 	.word	0x00005fe0
        /*0a7c*/ 	.word	0x00000000
        /*0a80*/ 	.word	0x000001d0
        /*0a84*/ 	.short	0x010a
        /*0a86*/ 	.byte	0xff
	.zero		1


	//   ....[152]....
        /*0a88*/ 	.word	0x000060f0
        /*0a8c*/ 	.word	0x00000000
        /*0a90*/ 	.word	0x00000000
        /*0a94*/ 	.short	0x0101
        /*0a96*/ 	.byte	0xff
	.zero		1


	//   ....[153]....
        /*0a98*/ 	.word	0x00006b00
        /*0a9c*/ 	.word	0x00000003
        /*0aa0*/ 	.word	0x000001a0
        /*0aa4*/ 	.short	0x010a
        /*0aa6*/ 	.byte	0xff
	.zero		1


	//   ....[154]....
        /*0aa8*/ 	.word	0x00006b50
        /*0aac*/ 	.word	0x0000006e
        /*0ab0*/ 	.word	0x000001f0
        /*0ab4*/ 	.short	0x010a
        /*0ab6*/ 	.byte	0xff
	.zero		1


	//   ....[155]....
        /*0ab8*/ 	.word	0x00006c70
        /*0abc*/ 	.word	0x00000003
        /*0ac0*/ 	.word	0x000001a0
        /*0ac4*/ 	.short	0x010a
        /*0ac6*/ 	.byte	0xff
	.zero		1


	//   ....[156]....
        /*0ac8*/ 	.word	0x00006d90
        /*0acc*/ 	.word	0x00000000
        /*0ad0*/ 	.word	0x00000000
        /*0ad4*/ 	.short	0x0101
        /*0ad6*/ 	.byte	0xff
	.zero		1


	//   ....[157]....
        /*0ad8*/ 	.word	0x00006e10
        /*0adc*/ 	.word	0x0000006e
        /*0ae0*/ 	.word	0x000001f0
        /*0ae4*/ 	.short	0x010a
        /*0ae6*/ 	.byte	0xff
	.zero		1


	//   ....[158]....
        /*0ae8*/ 	.word	0x000079e0
        /*0aec*/ 	.word	0x0000004b
        /*0af0*/ 	.word	0x000001a0
        /*0af4*/ 	.short	0x010a
        /*0af6*/ 	.byte	0xff
	.zero		1


	//   ....[159]....
        /*0af8*/ 	.word	0x00007a90
        /*0afc*/ 	.word	0x0000004b
        /*0b00*/ 	.word	0x000001a0
        /*0b04*/ 	.short	0x010a
        /*0b06*/ 	.byte	0xff
	.zero		1


	//   ....[160]....
        /*0b08*/ 	.word	0x00007bb0
        /*0b0c*/ 	.word	0x00000000
        /*0b10*/ 	.word	0x00000000
        /*0b14*/ 	.short	0x0101
        /*0b16*/ 	.byte	0xff
	.zero		1


	//   ....[161]....
        /*0b18*/ 	.word	0x00007e70
        /*0b1c*/ 	.word	0x0000006e
        /*0b20*/ 	.word	0x00000000
        /*0b24*/ 	.short	0x0101
        /*0b26*/ 	.byte	0xff
	.zero		1


	//   ....[162]....
        /*0b28*/ 	.word	0x000088d0
        /*0b2c*/ 	.word	0x00000003
        /*0b30*/ 	.word	0x00000240
        /*0b34*/ 	.short	0x010a
        /*0b36*/ 	.byte	0xff
	.zero		1


	//   ....[163]....
        /*0b38*/ 	.word	0x00008930
        /*0b3c*/ 	.word	0x00000002
        /*0b40*/ 	.word	0x000000d0
        /*0b44*/ 	.short	0x010a
        /*0b46*/ 	.byte	0xff
	.zero		1


	//   ....[164]....
        /*0b48*/ 	.word	0x00008990
        /*0b4c*/ 	.word	0x00000002
        /*0b50*/ 	.word	0x000000d0
        /*0b54*/ 	.short	0x010a
        /*0b56*/ 	.byte	0xff
	.zero		1


	//   ....[165]....
        /*0b58*/ 	.word	0x000089e0
        /*0b5c*/ 	.word	0x00000002
        /*0b60*/ 	.word	0x000001d0
        /*0b64*/ 	.short	0x010a
        /*0b66*/ 	.byte	0xff
	.zero		1


	//   ....[166]....
        /*0b68*/ 	.word	0x00008a40
        /*0b6c*/ 	.word	0x00000000
        /*0b70*/ 	.word	0x00000000
        /*0b74*/ 	.short	0x010a
        /*0b76*/ 	.byte	0xff
	.zero		1


	//   ....[167]....
        /*0b78*/ 	.word	0x00008aa0
        /*0b7c*/ 	.word	0x00000000
        /*0b80*/ 	.word	0x00000000
        /*0b84*/ 	.short	0x010a
        /*0b86*/ 	.byte	0xff
	.zero		1


	//   ....[168]....
        /*0b88*/ 	.word	0x00008b00
        /*0b8c*/ 	.word	0x00000000
        /*0b90*/ 	.word	0x00000000
        /*0b94*/ 	.short	0x010a
        /*0b96*/ 	.byte	0xff
	.zero		1


	//   ....[169]....
        /*0b98*/ 	.word	0x00008b60
        /*0b9c*/ 	.word	0x00000000
        /*0ba0*/ 	.word	0x00000000
        /*0ba4*/ 	.short	0x010a
        /*0ba6*/ 	.byte	0xff
	.zero		1


	//   ....[170]....
        /*0ba8*/ 	.word	0x00008bc0
        /*0bac*/ 	.word	0x00000000
        /*0bb0*/ 	.word	0x00000000
        /*0bb4*/ 	.short	0x010a
        /*0bb6*/ 	.byte	0xff
	.zero		1


	//   ....[171]....
        /*0bb8*/ 	.word	0x00008c20
        /*0bbc*/ 	.word	0x00000000
        /*0bc0*/ 	.word	0x00000000
        /*0bc4*/ 	.short	0x010a
        /*0bc6*/ 	.byte	0xff
	.zero		1


	//   ....[172]....
        /*0bc8*/ 	.word	0x00008c80
        /*0bcc*/ 	.word	0x00000000
        /*0bd0*/ 	.word	0x00000000
        /*0bd4*/ 	.short	0x010a
        /*0bd6*/ 	.byte	0xff
	.zero		1


	//   ....[173]....
        /*0bd8*/ 	.word	0x00008ce0
        /*0bdc*/ 	.word	0x00000000
        /*0be0*/ 	.word	0x00000000
        /*0be4*/ 	.short	0x010a
        /*0be6*/ 	.byte	0xff
	.zero		1


	//   ....[174]....
        /*0be8*/ 	.word	0x00008d40
        /*0bec*/ 	.word	0x00000000
        /*0bf0*/ 	.word	0x00000000
        /*0bf4*/ 	.short	0x010a
        /*0bf6*/ 	.byte	0xff
	.zero		1


	//   ....[175]....
        /*0bf8*/ 	.word	0x00008da0
        /*0bfc*/ 	.word	0x00000000
        /*0c00*/ 	.word	0x00000000
        /*0c04*/ 	.short	0x010a
        /*0c06*/ 	.byte	0xff
	.zero		1


	//   ....[176]....
        /*0c08*/ 	.word	0x00008e00
        /*0c0c*/ 	.word	0x00000000
        /*0c10*/ 	.word	0x00000000
        /*0c14*/ 	.short	0x010a
        /*0c16*/ 	.byte	0xff
	.zero		1


	//   ....[177]....
        /*0c18*/ 	.word	0x00008e60
        /*0c1c*/ 	.word	0x00000000
        /*0c20*/ 	.word	0x00000000
        /*0c24*/ 	.short	0x010a
        /*0c26*/ 	.byte	0xff
	.zero		1


	//   ....[178]....
        /*0c28*/ 	.word	0x00008ec0
        /*0c2c*/ 	.word	0x00000000
        /*0c30*/ 	.word	0x00000000
        /*0c34*/ 	.short	0x010a
        /*0c36*/ 	.byte	0xff
	.zero		1


	//   ....[179]....
        /*0c38*/ 	.word	0x00008f20
        /*0c3c*/ 	.word	0x00000000
        /*0c40*/ 	.word	0x00000000
        /*0c44*/ 	.short	0x010a
        /*0c46*/ 	.byte	0xff
	.zero		1


	//   ....[180]....
        /*0c48*/ 	.word	0x00008f80
        /*0c4c*/ 	.word	0x00000000
        /*0c50*/ 	.word	0x00000000
        /*0c54*/ 	.short	0x010a
        /*0c56*/ 	.byte	0xff
	.zero		1


	//   ....[181]....
        /*0c58*/ 	.word	0x00008fe0
        /*0c5c*/ 	.word	0x00000000
        /*0c60*/ 	.word	0x00000000
        /*0c64*/ 	.short	0x010a
        /*0c66*/ 	.byte	0xff
	.zero		1


	//   ....[182]....
        /*0c68*/ 	.word	0x00009040
        /*0c6c*/ 	.word	0x00000000
        /*0c70*/ 	.word	0x00000000
        /*0c74*/ 	.short	0x010a
        /*0c76*/ 	.byte	0xff
	.zero		1


	//   ....[183]....
        /*0c78*/ 	.word	0x000090a0
        /*0c7c*/ 	.word	0x00000000
        /*0c80*/ 	.word	0x00000000
        /*0c84*/ 	.short	0x010a
        /*0c86*/ 	.byte	0xff
	.zero		1


	//   ....[184]....
        /*0c88*/ 	.word	0x00009100
        /*0c8c*/ 	.word	0x00000000
        /*0c90*/ 	.word	0x00000000
        /*0c94*/ 	.short	0x010a
        /*0c96*/ 	.byte	0xff
	.zero		1


	//   ....[185]....
        /*0c98*/ 	.word	0x00009160
        /*0c9c*/ 	.word	0x00000000
        /*0ca0*/ 	.word	0x00000000
        /*0ca4*/ 	.short	0x010a
        /*0ca6*/ 	.byte	0xff
	.zero		1


	//   ....[186]....
        /*0ca8*/ 	.word	0x000091c0
        /*0cac*/ 	.word	0x00000000
        /*0cb0*/ 	.word	0x00000000
        /*0cb4*/ 	.short	0x010a
        /*0cb6*/ 	.byte	0xff
	.zero		1


	//   ....[187]....
        /*0cb8*/ 	.word	0x00009220
        /*0cbc*/ 	.word	0x00000000
        /*0cc0*/ 	.word	0x00000000
        /*0cc4*/ 	.short	0x010a
        /*0cc6*/ 	.byte	0xff
	.zero		1


	//   ....[188]....
        /*0cc8*/ 	.word	0x00009280
        /*0ccc*/ 	.word	0x00000000
        /*0cd0*/ 	.word	0x00000000
        /*0cd4*/ 	.short	0x010a
        /*0cd6*/ 	.byte	0xff
	.zero		1


	//   ....[189]....
        /*0cd8*/ 	.word	0x000092e0
        /*0cdc*/ 	.word	0x00000000
        /*0ce0*/ 	.word	0x00000000
        /*0ce4*/ 	.short	0x010a
        /*0ce6*/ 	.byte	0xff
	.zero		1


	//   ....[190]....
        /*0ce8*/ 	.word	0x00009340
        /*0cec*/ 	.word	0x00000000
        /*0cf0*/ 	.word	0x00000000
        /*0cf4*/ 	.short	0x010a
        /*0cf6*/ 	.byte	0xff
	.zero		1


	//   ....[191]....
        /*0cf8*/ 	.word	0x00009390
        /*0cfc*/ 	.word	0x00000000
        /*0d00*/ 	.word	0x00000230
        /*0d04*/ 	.short	0x010a
        /*0d06*/ 	.byte	0xff
	.zero		1


	//   ....[192]....
        /*0d08*/ 	.word	0x000093f0
        /*0d0c*/ 	.word	0x00000000
        /*0d10*/ 	.word	0x000001e0
        /*0d14*/ 	.short	0x010a
        /*0d16*/ 	.byte	0xff
	.zero		1


	//   ....[193]....
        /*0d18*/ 	.word	0x00009440
        /*0d1c*/ 	.word	0x00000000
        /*0d20*/ 	.word	0x000001d0
        /*0d24*/ 	.short	0x010a
        /*0d26*/ 	.byte	0xff
	.zero		1


	//   ....[194]....
        /*0d28*/ 	.word	0x000094a0
        /*0d2c*/ 	.word	0x00000000
        /*0d30*/ 	.word	0x000001e0
        /*0d34*/ 	.short	0x010a
        /*0d36*/ 	.byte	0xff
	.zero		1


	//   ....[195]....
        /*0d38*/ 	.word	0x00009500
        /*0d3c*/ 	.word	0x00000004
        /*0d40*/ 	.word	0x00000008
        /*0d44*/ 	.short	0x010a
        /*0d46*/ 	.byte	0xff
	.zero		1


	//   ....[196]....
        /*0d48*/ 	.word	0x000095e0
        /*0d4c*/ 	.word	0x00000002
        /*0d50*/ 	.word	0x00000008
        /*0d54*/ 	.short	0x010a
        /*0d56*/ 	.byte	0xff
	.zero		1


	//   ....[197]....
        /*0d58*/ 	.word	0x00009630
        /*0d5c*/ 	.word	0x00000000
        /*0d60*/ 	.word	0x000001d0
        /*0d64*/ 	.short	0x010a
        /*0d66*/ 	.byte	0xff
	.zero		1


	//   ....[198]....
        /*0d68*/ 	.word	0x00009690
        /*0d6c*/ 	.word	0x00000000
        /*0d70*/ 	.word	0x00000210
        /*0d74*/ 	.short	0x010a
        /*0d76*/ 	.byte	0xff
	.zero		1


	//   ....[199]....
        /*0d78*/ 	.word	0x000096f0
        /*0d7c*/ 	.word	0x00000000
        /*0d80*/ 	.word	0x00000000
        /*0d84*/ 	.short	0x010a
        /*0d86*/ 	.byte	0xff
	.zero		1


	//   ....[200]....
        /*0d88*/ 	.word	0x00009750
        /*0d8c*/ 	.word	0x00000000
        /*0d90*/ 	.word	0x00000000
        /*0d94*/ 	.short	0x010a
        /*0d96*/ 	.byte	0xff
	.zero		1


	//   ....[201]....
        /*0d98*/ 	.word	0x000097b0
        /*0d9c*/ 	.word	0x00000000
        /*0da0*/ 	.word	0x00000000
        /*0da4*/ 	.short	0x010a
        /*0da6*/ 	.byte	0xff
	.zero		1


	//   ....[202]....
        /*0da8*/ 	.word	0x00009810
        /*0dac*/ 	.word	0x00000000
        /*0db0*/ 	.word	0x00000000
        /*0db4*/ 	.short	0x010a
        /*0db6*/ 	.byte	0xff
	.zero		1


	//   ....[203]....
        /*0db8*/ 	.word	0x00009870
        /*0dbc*/ 	.word	0x00000000
        /*0dc0*/ 	.word	0x00000250
        /*0dc4*/ 	.short	0x010a
        /*0dc6*/ 	.byte	0xff
	.zero		1


	//   ....[204]....
        /*0dc8*/ 	.word	0x000098c0
        /*0dcc*/ 	.word	0x00000000
        /*0dd0*/ 	.word	0x000001d0
        /*0dd4*/ 	.short	0x010a
        /*0dd6*/ 	.byte	0xff
	.zero		1


	//   ....[205]....
        /*0dd8*/ 	.word	0x00009920
        /*0ddc*/ 	.word	0x00000000
        /*0de0*/ 	.word	0x000001c8
        /*0de4*/ 	.short	0x010a
        /*0de6*/ 	.byte	0xff
	.zero		1


	//   ....[206]....
        /*0de8*/ 	.word	0x00009980
        /*0dec*/ 	.word	0x00000003
        /*0df0*/ 	.word	0x000001b0
        /*0df4*/ 	.short	0x010a
        /*0df6*/ 	.byte	0xff
	.zero		1


	//   ....[207]....
        /*0df8*/ 	.word	0x000099e0
        /*0dfc*/ 	.word	0x00000003
        /*0e00*/ 	.word	0x000001b8
        /*0e04*/ 	.short	0x010a
        /*0e06*/ 	.byte	0xff
	.zero		1


	//   ....[208]....
        /*0e08*/ 	.word	0x00009a40
        /*0e0c*/ 	.word	0x00000000
        /*0e10*/ 	.word	0x000001b0
        /*0e14*/ 	.short	0x010a
        /*0e16*/ 	.byte	0xff
	.zero		1


	//   ....[209]....
        /*0e18*/ 	.word	0x00009a90
        /*0e1c*/ 	.word	0x00000000
        /*0e20*/ 	.word	0x000001d0
        /*0e24*/ 	.short	0x010a
        /*0e26*/ 	.byte	0xff
	.zero		1


	//   ....[210]....
        /*0e28*/ 	.word	0x00009ae0
        /*0e2c*/ 	.word	0x00000003
        /*0e30*/ 	.word	0x000001a0
        /*0e34*/ 	.short	0x010a
        /*0e36*/ 	.byte	0xff
	.zero		1


	//   ....[211]....
        /*0e38*/ 	.word	0x00009b30
        /*0e3c*/ 	.word	0x0000006e
        /*0e40*/ 	.word	0x000001f0
        /*0e44*/ 	.short	0x010a
        /*0e46*/ 	.byte	0xff
	.zero		1


	//   ....[212]....
        /*0e48*/ 	.word	0x00009b80
        /*0e4c*/ 	.word	0x0000004b
        /*0e50*/ 	.word	0x000001a0
        /*0e54*/ 	.short	0x010a
        /*0e56*/ 	.byte	0xff
	.zero		1


	//----- nvinfo : EIATTR_NUM_MBARRIERS
	.align		4
.L_47:
        /*0e58*/ 	.byte	0x03, 0x38
        /*0e5a*/ 	.short	0x004b


	//----- nvinfo : EIATTR_EXIT_INSTR_OFFSETS
	.align		4
        /*0e5c*/ 	.byte	0x04, 0x1c
        /*0e5e*/ 	.short	(.L_49 - .L_48)


	//   ....[0]....
.L_48:
        /*0e60*/ 	.word	0x00003700


	//   ....[1]....
        /*0e64*/ 	.word	0x00003c00


	//   ....[2]....
        /*0e68*/ 	.word	0x00003c60


	//   ....[3]....
        /*0e6c*/ 	.word	0x00004f00


	//   ....[4]....
        /*0e70*/ 	.word	0x00005cd0


	//   ....[5]....
        /*0e74*/ 	.word	0x00005d10


	//   ....[6]....
        /*0e78*/ 	.word	0x000088c0


	//----- nvinfo : EIATTR_MAX_THREADS
	.align		4
.L_49:
        /*0e7c*/ 	.byte	0x04, 0x05
        /*0e7e*/ 	.short	(.L_51 - .L_50)
.L_50:
        /*0e80*/ 	.word	0x00000100
        /*0e84*/ 	.word	0x00000001
        /*0e88*/ 	.word	0x00000001


	//----- nvinfo : EIATTR_CRS_STACK_SIZE
	.align		4
.L_51:
        /*0e8c*/ 	.byte	0x04, 0x1e
        /*0e8e*/ 	.short	(.L_53 - .L_52)
.L_52:
        /*0e90*/ 	.word	0x00000000


	//----- nvinfo : EIATTR_CBANK_PARAM_SIZE
	.align		4
.L_53:
        /*0e94*/ 	.byte	0x03, 0x19
        /*0e96*/ 	.short	0x0800


	//----- nvinfo : EIATTR_PARAM_CBANK
	.align		4
        /*0e98*/ 	.byte	0x04, 0x0a
        /*0e9a*/ 	.short	(.L_55 - .L_54)
	.align		4
.L_54:
        /*0e9c*/ 	.word	index@(.nv.constant0._ZN7cutlass13device_kernelINS_4gemm6kernel13GemmUniversalIN4cute5tupleIJiiiiEEENS1_10collective13CollectiveMmaINS1_35MainloopSm100TmaUmmaWarpSpecializedILi26ELi2ELi4ENS5_IJNS4_1CILi2EEENSA_ILi1EEESC_EEEEENS5_IJNSA_ILi128EEESF_NSA_ILi64EEEEEEaNS5_IJlSC_lEEEaSI_NS4_8TiledMMAINS4_8MMA_AtomIJNS4_21SM100_MMA_S8_2x1SM_SSIaaiLi128ELi128ELNS4_4UMMA5MajorE0ELSN_0ELNSM_8SaturateE0EEEEEENS4_6LayoutINS5_IJSC_SC_SC_EEENS5_IJNSA_ILi0EEEST_ST_EEEEENS5_IJNS4_10UnderscoreESW_SW_EEEEENS4_18SM100_TMA_2SM_LOADENS4_14ComposedLayoutINS4_7SwizzleILi2ELi4ELi3EEENS4_18smem_ptr_flag_bitsILi8EEENSR_INS5_IJNSA_ILi8EEESG_EEENS5_IJSG_SC_EEEEEEEvNS4_8identityESZ_S19_vS1A_EENS_8epilogue10collective18CollectiveEpilogueINS1C_23Sm100TmaWarpSpecializedILi2ELi2ELi32ELb0ELb0EEEJNS5_IJSG_SF_SG_EEENS5_IJNSR_ISG_SC_EENSR_INS5_IJNSA_ILi32EEESB_EEENS5_IJSC_SG_EEEEEEEEaSI_aSI_NS1C_6fusion15FusionCallbacksIS1G_NS1O_17LinearCombinationIaiaiLNS_15FloatRoundStyleE2EEES1H_S1N_JEEENS4_5SM1004TMEM4LOAD26SM100_TMEM_LOAD_32dp32b32xENS4_13SM90_TMA_LOADENS10_INS11_ILi1ELi4ELi3EEES14_NSR_INS5_IJS15_S1J_EEENS5_IJS1J_SC_EEEEEEENS4_39AutoVectorizingCopyWithAssumedAlignmentILi128EEENS4_14SM90_TMA_STOREES23_S25_S25_EEEvvEEEEvNT_6ParamsE)
        /*0ea0*/ 	.short	0x0380
        /*0ea2*/ 	.short	0x0800


	//----- nvinfo : EIATTR_SW_WAR
	.align		4
.L_55:
        /*0ea4*/ 	.byte	0x04, 0x36
        /*0ea6*/ 	.short	(.L_57 - .L_56)
.L_56:
        /*0ea8*/ 	.word	0x00000008
.L_57:


//--------------------- .nv.callgraph             --------------------------
	.section	.nv.callgraph,"",@"SHT_CUDA_CALLGRAPH"
	.align	4
	.sectionentsize	8
	.align		4
        /*0000*/ 	.word	0x00000000
	.align		4
        /*0004*/ 	.word	0xffffffff
	.align		4
        /*0008*/ 	.word	index@(_ZN7cutlass13device_kernelINS_4gemm6kernel13GemmUniversalIN4cute5tupleIJiiiiEEENS1_10collective13CollectiveMmaINS1_35MainloopSm100TmaUmmaWarpSpecializedILi26ELi2ELi4ENS5_IJNS4_1CILi2EEENSA_ILi1EEESC_EEEEENS5_IJNSA_ILi128EEESF_NSA_ILi64EEEEEEaNS5_IJlSC_lEEEaSI_NS4_8TiledMMAINS4_8MMA_AtomIJNS4_21SM100_MMA_S8_2x1SM_SSIaaiLi128ELi128ELNS4_4UMMA5MajorE0ELSN_0ELNSM_8SaturateE0EEEEEENS4_6LayoutINS5_IJSC_SC_SC_EEENS5_IJNSA_ILi0EEEST_ST_EEEEENS5_IJNS4_10UnderscoreESW_SW_EEEEENS4_18SM100_TMA_2SM_LOADENS4_14ComposedLayoutINS4_7SwizzleILi2ELi4ELi3EEENS4_18smem_ptr_flag_bitsILi8EEENSR_INS5_IJNSA_ILi8EEESG_EEENS5_IJSG_SC_EEEEEEEvNS4_8identityESZ_S19_vS1A_EENS_8epilogue10collective18CollectiveEpilogueINS1C_23Sm100TmaWarpSpecializedILi2ELi2ELi32ELb0ELb0EEEJNS5_IJSG_SF_SG_EEENS5_IJNSR_ISG_SC_EENSR_INS5_IJNSA_ILi32EEESB_EEENS5_IJSC_SG_EEEEEEEEaSI_aSI_NS1C_6fusion15FusionCallbacksIS1G_NS1O_17LinearCombinationIaiaiLNS_15FloatRoundStyleE2EEES1H_S1N_JEEENS4_5SM1004TMEM4LOAD26SM100_TMEM_LOAD_32dp32b32xENS4_13SM90_TMA_LOADENS10_INS11_ILi1ELi4ELi3EEES14_NSR_INS5_IJS15_S1J_EEENS5_IJS1J_SC_EEEEEEENS4_39AutoVectorizingCopyWithAssumedAlignmentILi128EEENS4_14SM90_TMA_STOREES23_S25_S25_EEEvvEEEEvNT_6ParamsE)
	.align		4
        /*000c*/ 	.word	index@(__assertfail)
	.align		4
        /*0010*/ 	.word	0x00000000
	.align		4
        /*0014*/ 	.word	0xfffffffe
	.align		4
        /*0018*/ 	.word	0x00000000
	.align		4
        /*001c*/ 	.word	0xfffffffd
	.align		4
        /*0020*/ 	.word	0x00000000
	.align		4
        /*0024*/ 	.word	0xfffffffc


//--------------------- .nv.constant4             --------------------------
	.section	.nv.constant4,"a",@progbits
	.align	8
	.align		8
.nv.constant4:
        /*0000*/ 	.dword	__assertfail
	.align		8
        /*0008*/ 	.dword	__unnamed_1
	.align		8
        /*0010*/ 	.dword	__unnamed_2
	.align		8
        /*0018*/ 	.dword	_ZN40_INTERNAL_2eb41d73_4_k_cu_9446adde_361314cuda3std3__45__cpo5beginE
	.align		8
        /*0020*/ 	.dword	_ZN40_INTERNAL_2eb41d73_4_k_cu_9446adde_361314cuda3std3__45__cpo3endE
	.align		8
        /*0028*/ 	.dword	_ZN40_INTERNAL_2eb41d73_4_k_cu_9446adde_361314cuda3std3__45__cpo6cbeginE
	.align		8
        /*0030*/ 	.dword	_ZN40_INTERNAL_2eb41d73_4_k_cu_9446adde_361314cuda3std3__45__cpo4cendE
	.align		8
        /*0038*/ 	.dword	_ZN40_INTERNAL_2eb41d73_4_k_cu_9446adde_361314cuda3std3__442_GLOBAL__N__2eb41d73_4_k_cu_9446adde_361316ignoreE
	.align		8
        /*0040*/ 	.dword	_ZN40_INTERNAL_2eb41d73_4_k_cu_9446adde_361314cuda3std3__419piecewise_constructE
	.align		8
        /*0048*/ 	.dword	_ZN40_INTERNAL_2eb41d73_4_k_cu_9446adde_361314cuda3std3__48in_placeE
	.align		8
        /*0050*/ 	.dword	_ZN40_INTERNAL_2eb41d73_4_k_cu_9446adde_361314cuda3std6ranges3__45__cpo4swapE
	.align		8
        /*0058*/ 	.dword	_ZN40_INTERNAL_2eb41d73_4_k_cu_9446adde_361314cuda3std6ranges3__45__cpo9iter_moveE
	.align		8
        /*0060*/ 	.dword	_ZN40_INTERNAL_2eb41d73_4_k_cu_9446adde_361314cute7productE
	.align		8
        /*0068*/ 	.dword	_ZN40_INTERNAL_2eb41d73_4_k_cu_9446adde_361314cute1_E
	.align		8
        /*0070*/ 	.dword	$str$25
	.align		8
        /*0078*/ 	.dword	$str$26
	.align		8
        /*0080*/ 	.dword	$str$27
	.align		8
        /*0088*/ 	.dword	$str$28


//--------------------- .text._ZN7cutlass13device_kernelINS_4gemm6kernel13GemmUniversalIN4cute5tupleIJiiiiEEENS1_10collective13CollectiveMmaINS1_35MainloopSm100TmaUmmaWarpSpecializedILi26ELi2ELi4ENS5_IJNS4_1CILi2EEENSA_ILi1EEESC_EEEEENS5_IJNSA_ILi128EEESF_NSA_ILi64EEEEEEaNS5_IJlSC_lEEEaSI_NS4_8TiledMMAINS4_8MMA_AtomIJNS4_21SM100_MMA_S8_2x1SM_SSIaaiLi128ELi128ELNS4_4UMMA5MajorE0ELSN_0ELNSM_8SaturateE0EEEEEENS4_6LayoutINS5_IJSC_SC_SC_EEENS5_IJNSA_ILi0EEEST_ST_EEEEENS5_IJNS4_10UnderscoreESW_SW_EEEEENS4_18SM100_TMA_2SM_LOADENS4_14ComposedLayoutINS4_7SwizzleILi2ELi4ELi3EEENS4_18smem_ptr_flag_bitsILi8EEENSR_INS5_IJNSA_ILi8EEESG_EEENS5_IJSG_SC_EEEEEEEvNS4_8identityESZ_S19_vS1A_EENS_8epilogue10collective18CollectiveEpilogueINS1C_23Sm100TmaWarpSpecializedILi2ELi2ELi32ELb0ELb0EEEJNS5_IJSG_SF_SG_EEENS5_IJNSR_ISG_SC_EENSR_INS5_IJNSA_ILi32EEESB_EEENS5_IJSC_SG_EEEEEEEEaSI_aSI_NS1C_6fusion15FusionCallbacksIS1G_NS1O_17LinearCombinationIaiaiLNS_15FloatRoundStyleE2EEES1H_S1N_JEEENS4_5SM1004TMEM4LOAD26SM100_TMEM_LOAD_32dp32b32xENS4_13SM90_TMA_LOADENS10_INS11_ILi1ELi4ELi3EEES14_NSR_INS5_IJS15_S1J_EEENS5_IJS1J_SC_EEEEEEENS4_39AutoVectorizingCopyWithAssumedAlignmentILi128EEENS4_14SM90_TMA_STOREES23_S25_S25_EEEvvEEEEvNT_6ParamsE --------------------------
	.section	.text._ZN7cutlass13device_kernelINS_4gemm6kernel13GemmUniversalIN4cute5tupleIJiiiiEEENS1_10collective13CollectiveMmaINS1_35MainloopSm100TmaUmmaWarpSpecializedILi26ELi2ELi4ENS5_IJNS4_1CILi2EEENSA_ILi1EEESC_EEEEENS5_IJNSA_ILi128EEESF_NSA_ILi64EEEEEEaNS5_IJlSC_lEEEaSI_NS4_8TiledMMAINS4_8MMA_AtomIJNS4_21SM100_MMA_S8_2x1SM_SSIaaiLi128ELi128ELNS4_4UMMA5MajorE0ELSN_0ELNSM_8SaturateE0EEEEEENS4_6LayoutINS5_IJSC_SC_SC_EEENS5_IJNSA_ILi0EEEST_ST_EEEEENS5_IJNS4_10UnderscoreESW_SW_EEEEENS4_18SM100_TMA_2SM_LOADENS4_14ComposedLayoutINS4_7SwizzleILi2ELi4ELi3EEENS4_18smem_ptr_flag_bitsILi8EEENSR_INS5_IJNSA_ILi8EEESG_EEENS5_IJSG_SC_EEEEEEEvNS4_8identityESZ_S19_vS1A_EENS_8epilogue10collective18CollectiveEpilogueINS1C_23Sm100TmaWarpSpecializedILi2ELi2ELi32ELb0ELb0EEEJNS5_IJSG_SF_SG_EEENS5_IJNSR_ISG_SC_EENSR_INS5_IJNSA_ILi32EEESB_EEENS5_IJSC_SG_EEEEEEEEaSI_aSI_NS1C_6fusion15FusionCallbacksIS1G_NS1O_17LinearCombinationIaiaiLNS_15FloatRoundStyleE2EEES1H_S1N_JEEENS4_5SM1004TMEM4LOAD26SM100_TMEM_LOAD_32dp32b32xENS4_13SM90_TMA_LOADENS10_INS11_ILi1ELi4ELi3EEES14_NSR_INS5_IJS15_S1J_EEENS5_IJS1J_SC_EEEEEEENS4_39AutoVectorizingCopyWithAssumedAlignmentILi128EEENS4_14SM90_TMA_STOREES23_S25_S25_EEEvvEEEEvNT_6ParamsE,"ax",@progbits
	.align	128
.text._ZN7cutlass13device_kernelINS_4gemm6kernel13GemmUniversalIN4cute5tupleIJiiiiEEENS1_10collective13CollectiveMmaINS1_35MainloopSm100TmaUmmaWarpSpecializedILi26ELi2ELi4ENS5_IJNS4_1CILi2EEENSA_ILi1EEESC_EEEEENS5_IJNSA_ILi128EEESF_NSA_ILi64EEEEEEaNS5_IJlSC_lEEEaSI_NS4_8TiledMMAINS4_8MMA_AtomIJNS4_21SM100_MMA_S8_2x1SM_SSIaaiLi128ELi128ELNS4_4UMMA5MajorE0ELSN_0ELNSM_8SaturateE0EEEEEENS4_6LayoutINS5_IJSC_SC_SC_EEENS5_IJNSA_ILi0EEEST_ST_EEEEENS5_IJNS4_10UnderscoreESW_SW_EEEEENS4_18SM100_TMA_2SM_LOADENS4_14ComposedLayoutINS4_7SwizzleILi2ELi4ELi3EEENS4_18smem_ptr_flag_bitsILi8EEENSR_INS5_IJNSA_ILi8EEESG_EEENS5_IJSG_SC_EEEEEEEvNS4_8identityESZ_S19_vS1A_EENS_8epilogue10collective18CollectiveEpilogueINS1C_23Sm100TmaWarpSpecializedILi2ELi2ELi32ELb0ELb0EEEJNS5_IJSG_SF_SG_EEENS5_IJNSR_ISG_SC_EENSR_INS5_IJNSA_ILi32EEESB_EEENS5_IJSC_SG_EEEEEEEEaSI_aSI_NS1C_6fusion15FusionCallbacksIS1G_NS1O_17LinearCombinationIaiaiLNS_15FloatRoundStyleE2EEES1H_S1N_JEEENS4_5SM1004TMEM4LOAD26SM100_TMEM_LOAD_32dp32b32xENS4_13SM90_TMA_LOADENS10_INS11_ILi1ELi4ELi3EEES14_NSR_INS5_IJS15_S1J_EEENS5_IJS1J_SC_EEEEEEENS4_39AutoVectorizingCopyWithAssumedAlignmentILi128EEENS4_14SM90_TMA_STOREES23_S25_S25_EEEvvEEEEvNT_6ParamsE:
        .type           _ZN7cutlass13device_kernelINS_4gemm6kernel13GemmUniversalIN4cute5tupleIJiiiiEEENS1_10collective13CollectiveMmaINS1_35MainloopSm100TmaUmmaWarpSpecializedILi26ELi2ELi4ENS5_IJNS4_1CILi2EEENSA_ILi1EEESC_EEEEENS5_IJNSA_ILi128EEESF_NSA_ILi64EEEEEEaNS5_IJlSC_lEEEaSI_NS4_8TiledMMAINS4_8MMA_AtomIJNS4_21SM100_MMA_S8_2x1SM_SSIaaiLi128ELi128ELNS4_4UMMA5MajorE0ELSN_0ELNSM_8SaturateE0EEEEEENS4_6LayoutINS5_IJSC_SC_SC_EEENS5_IJNSA_ILi0EEEST_ST_EEEEENS5_IJNS4_10UnderscoreESW_SW_EEEEENS4_18SM100_TMA_2SM_LOADENS4_14ComposedLayoutINS4_7SwizzleILi2ELi4ELi3EEENS4_18smem_ptr_flag_bitsILi8EEENSR_INS5_IJNSA_ILi8EEESG_EEENS5_IJSG_SC_EEEEEEEvNS4_8identityESZ_S19_vS1A_EENS_8epilogue10collective18CollectiveEpilogueINS1C_23Sm100TmaWarpSpecializedILi2ELi2ELi32ELb0ELb0EEEJNS5_IJSG_SF_SG_EEENS5_IJNSR_ISG_SC_EENSR_INS5_IJNSA_ILi32EEESB_EEENS5_IJSC_SG_EEEEEEEEaSI_aSI_NS1C_6fusion15FusionCallbacksIS1G_NS1O_17LinearCombinationIaiaiLNS_15FloatRoundStyleE2EEES1H_S1N_JEEENS4_5SM1004TMEM4LOAD26SM100_TMEM_LOAD_32dp32b32xENS4_13SM90_TMA_LOADENS10_INS11_ILi1ELi4ELi3EEES14_NSR_INS5_IJS15_S1J_EEENS5_IJS1J_SC_EEEEEEENS4_39AutoVectorizingCopyWithAssumedAlignmentILi128EEENS4_14SM90_TMA_STOREES23_S25_S25_EEEvvEEEEvNT_6ParamsE,@function
        .size           _ZN7cutlass13device_kernelINS_4gemm6kernel13GemmUniversalIN4cute5tupleIJiiiiEEENS1_10collective13CollectiveMmaINS1_35MainloopSm100TmaUmmaWarpSpecializedILi26ELi2ELi4ENS5_IJNS4_1CILi2EEENSA_ILi1EEESC_EEEEENS5_IJNSA_ILi128EEESF_NSA_ILi64EEEEEEaNS5_IJlSC_lEEEaSI_NS4_8TiledMMAINS4_8MMA_AtomIJNS4_21SM100_MMA_S8_2x1SM_SSIaaiLi128ELi128ELNS4_4UMMA5MajorE0ELSN_0ELNSM_8SaturateE0EEEEEENS4_6LayoutINS5_IJSC_SC_SC_EEENS5_IJNSA_ILi0EEEST_ST_EEEEENS5_IJNS4_10UnderscoreESW_SW_EEEEENS4_18SM100_TMA_2SM_LOADENS4_14ComposedLayoutINS4_7SwizzleILi2ELi4ELi3EEENS4_18smem_ptr_flag_bitsILi8EEENSR_INS5_IJNSA_ILi8EEESG_EEENS5_IJSG_SC_EEEEEEEvNS4_8identityESZ_S19_vS1A_EENS_8epilogue10collective18CollectiveEpilogueINS1C_23Sm100TmaWarpSpecializedILi2ELi2ELi32ELb0ELb0EEEJNS5_IJSG_SF_SG_EEENS5_IJNSR_ISG_SC_EENSR_INS5_IJNSA_ILi32EEESB_EEENS5_IJSC_SG_EEEEEEEEaSI_aSI_NS1C_6fusion15FusionCallbacksIS1G_NS1O_17LinearCombinationIaiaiLNS_15FloatRoundStyleE2EEES1H_S1N_JEEENS4_5SM1004TMEM4LOAD26SM100_TMEM_LOAD_32dp32b32xENS4_13SM90_TMA_LOADENS10_INS11_ILi1ELi4ELi3EEES14_NSR_INS5_IJS15_S1J_EEENS5_IJS1J_SC_EEEEEEENS4_39AutoVectorizingCopyWithAssumedAlignmentILi128EEENS4_14SM90_TMA_STOREES23_S25_S25_EEEvvEEEEvNT_6ParamsE,(.L_x_230 - _ZN7cutlass13device_kernelINS_4gemm6kernel13GemmUniversalIN4cute5tupleIJiiiiEEENS1_10collective13CollectiveMmaINS1_35MainloopSm100TmaUmmaWarpSpecializedILi26ELi2ELi4ENS5_IJNS4_1CILi2EEENSA_ILi1EEESC_EEEEENS5_IJNSA_ILi128EEESF_NSA_ILi64EEEEEEaNS5_IJlSC_lEEEaSI_NS4_8TiledMMAINS4_8MMA_AtomIJNS4_21SM100_MMA_S8_2x1SM_SSIaaiLi128ELi128ELNS4_4UMMA5MajorE0ELSN_0ELNSM_8SaturateE0EEEEEENS4_6LayoutINS5_IJSC_SC_SC_EEENS5_IJNSA_ILi0EEEST_ST_EEEEENS5_IJNS4_10UnderscoreESW_SW_EEEEENS4_18SM100_TMA_2SM_LOADENS4_14ComposedLayoutINS4_7SwizzleILi2ELi4ELi3EEENS4_18smem_ptr_flag_bitsILi8EEENSR_INS5_IJNSA_ILi8EEESG_EEENS5_IJSG_SC_EEEEEEEvNS4_8identityESZ_S19_vS1A_EENS_8epilogue10collective18CollectiveEpilogueINS1C_23Sm100TmaWarpSpecializedILi2ELi2ELi32ELb0ELb0EEEJNS5_IJSG_SF_SG_EEENS5_IJNSR_ISG_SC_EENSR_INS5_IJNSA_ILi32EEESB_EEENS5_IJSC_SG_EEEEEEEEaSI_aSI_NS1C_6fusion15FusionCallbacksIS1G_NS1O_17LinearCombinationIaiaiLNS_15FloatRoundStyleE2EEES1H_S1N_JEEENS4_5SM1004TMEM4LOAD26SM100_TMEM_LOAD_32dp32b32xENS4_13SM90_TMA_LOADENS10_INS11_ILi1ELi4ELi3EEES14_NSR_INS5_IJS15_S1J_EEENS5_IJS1J_SC_EEEEEEENS4_39AutoVectorizingCopyWithAssumedAlignmentILi128EEENS4_14SM90_TMA_STOREES23_S25_S25_EEEvvEEEEvNT_6ParamsE)
        .other          _ZN7cutlass13device_kernelINS_4gemm6kernel13GemmUniversalIN4cute5tupleIJiiiiEEENS1_10collective13CollectiveMmaINS1_35MainloopSm100TmaUmmaWarpSpecializedILi26ELi2ELi4ENS5_IJNS4_1CILi2EEENSA_ILi1EEESC_EEEEENS5_IJNSA_ILi128EEESF_NSA_ILi64EEEEEEaNS5_IJlSC_lEEEaSI_NS4_8TiledMMAINS4_8MMA_AtomIJNS4_21SM100_MMA_S8_2x1SM_SSIaaiLi128ELi128ELNS4_4UMMA5MajorE0ELSN_0ELNSM_8SaturateE0EEEEEENS4_6LayoutINS5_IJSC_SC_SC_EEENS5_IJNSA_ILi0EEEST_ST_EEEEENS5_IJNS4_10UnderscoreESW_SW_EEEEENS4_18SM100_TMA_2SM_LOADENS4_14ComposedLayoutINS4_7SwizzleILi2ELi4ELi3EEENS4_18smem_ptr_flag_bitsILi8EEENSR_INS5_IJNSA_ILi8EEESG_EEENS5_IJSG_SC_EEEEEEEvNS4_8identityESZ_S19_vS1A_EENS_8epilogue10collective18CollectiveEpilogueINS1C_23Sm100TmaWarpSpecializedILi2ELi2ELi32ELb0ELb0EEEJNS5_IJSG_SF_SG_EEENS5_IJNSR_ISG_SC_EENSR_INS5_IJNSA_ILi32EEESB_EEENS5_IJSC_SG_EEEEEEEEaSI_aSI_NS1C_6fusion15FusionCallbacksIS1G_NS1O_17LinearCombinationIaiaiLNS_15FloatRoundStyleE2EEES1H_S1N_JEEENS4_5SM1004TMEM4LOAD26SM100_TMEM_LOAD_32dp32b32xENS4_13SM90_TMA_LOADENS10_INS11_ILi1ELi4ELi3EEES14_NSR_INS5_IJS15_S1J_EEENS5_IJS1J_SC_EEEEEEENS4_39AutoVectorizingCopyWithAssumedAlignmentILi128EEENS4_14SM90_TMA_STOREES23_S25_S25_EEEvvEEEEvNT_6ParamsE,@"STO_CUDA_ENTRY STV_DEFAULT"
_ZN7cutlass13device_kernelINS_4gemm6kernel13GemmUniversalIN4cute5tupleIJiiiiEEENS1_10collective13CollectiveMmaINS1_35MainloopSm100TmaUmmaWarpSpecializedILi26ELi2ELi4ENS5_IJNS4_1CILi2EEENSA_ILi1EEESC_EEEEENS5_IJNSA_ILi128EEESF_NSA_ILi64EEEEEEaNS5_IJlSC_lEEEaSI_NS4_8TiledMMAINS4_8MMA_AtomIJNS4_21SM100_MMA_S8_2x1SM_SSIaaiLi128ELi128ELNS4_4UMMA5MajorE0ELSN_0ELNSM_8SaturateE0EEEEEENS4_6LayoutINS5_IJSC_SC_SC_EEENS5_IJNSA_ILi0EEEST_ST_EEEEENS5_IJNS4_10UnderscoreESW_SW_EEEEENS4_18SM100_TMA_2SM_LOADENS4_14ComposedLayoutINS4_7SwizzleILi2ELi4ELi3EEENS4_18smem_ptr_flag_bitsILi8EEENSR_INS5_IJNSA_ILi8EEESG_EEENS5_IJSG_SC_EEEEEEEvNS4_8identityESZ_S19_vS1A_EENS_8epilogue10collective18CollectiveEpilogueINS1C_23Sm100TmaWarpSpecializedILi2ELi2ELi32ELb0ELb0EEEJNS5_IJSG_SF_SG_EEENS5_IJNSR_ISG_SC_EENSR_INS5_IJNSA_ILi32EEESB_EEENS5_IJSC_SG_EEEEEEEEaSI_aSI_NS1C_6fusion15FusionCallbacksIS1G_NS1O_17LinearCombinationIaiaiLNS_15FloatRoundStyleE2EEES1H_S1N_JEEENS4_5SM1004TMEM4LOAD26SM100_TMEM_LOAD_32dp32b32xENS4_13SM90_TMA_LOADENS10_INS11_ILi1ELi4ELi3EEES14_NSR_INS5_IJS15_S1J_EEENS5_IJS1J_SC_EEEEEEENS4_39AutoVectorizingCopyWithAssumedAlignmentILi128EEENS4_14SM90_TMA_STOREES23_S25_S25_EEEvvEEEEvNT_6ParamsE:
[----:B------:R-:W1:Y:S01]  /*0000*/  LDC R1, c[0x0][0x37c] ;  /* 0x0000df00ff017b82 */ /* 0x000e620000000800 */
[----:B------:R-:W2:Y:S01]  /*0010*/  S2R R108, SR_TID.X ;  /* 0x00000000006c7919 */ /* 0x000ea20000002100 */
[----:B------:R-:W3:Y:S06]  /*0020*/  LDCU.64 UR6, c[0x0][0x890] ;  /* 0x00011200ff0677ac */ /* 0x000eec0008000a00 */
[----:B------:R-:W4:Y:S01]  /*0030*/  S2UR UR37, SR_CgaCtaId ;  /* 0x00000000002579c3 */ /* 0x000f220000008800 */
[----:B------:R-:W-:Y:S02]  /*0040*/  PRMT R91, RZ, 0x7610, R91 ;  /* 0x00007610ff5b7816 */ /* 0x000fe4000000005b */
[----:B------:R-:W-:Y:S01]  /*0050*/  ELECT P1, URZ, PT ;  /* 0x0000000000ff782f */ /* 0x000fe20003820000 */
[----:B------:R-:W1:Y:S01]  /*0060*/  LDCU.64 UR46, c[0x0][0x358] ;  /* 0x00006b00ff2e77ac */ /* 0x000e620008000a00 */
[----:B---3--:R-:W-:-:S04]  /*0070*/  UISETP.NE.U32.AND UP0, UPT, UR6, URZ, UPT ;  /* 0x000000ff0600728c */ /* 0x008fc8000bf05070 */
[----:B------:R-:W-:Y:S02]  /*0080*/  UISETP.NE.AND.EX UP0, UPT, UR7, URZ, UPT, UP0 ;  /* 0x000000ff0700728c */ /* 0x000fe4000bf05300 */
[----:B----4-:R-:W-:Y:S02]  /*0090*/  ULOP3.LUT UR5, UR37, 0x1, URZ, 0xc0, !UPT ;  /* 0x0000000125057892 */ /* 0x010fe4000f8ec0ff */
[----:B------:R-:W-:Y:S01]  /*00a0*/  ULOP3.LUT UR4, UR37, 0x1, URZ, 0x3c, !UPT ;  /* 0x0000000125047892 */ /* 0x000fe2000f8e3cff */
[----:B--2---:R-:W-:-:S05]  /*00b0*/  SHF.R.U32.HI R97, RZ, 0x5, R108 ;  /* 0x00000005ff617819 */ /* 0x004fca000001166c */
[----:B------:R-:W2:Y:S02]  /*00c0*/  SHFL.IDX PT, R0, R97, RZ, 0x1f ;  /* 0x00001fff61007589 */ /* 0x000ea400000e0000 */
[----:B--2---:R-:W-:Y:S01]  /*00d0*/  R2UR UR10, R0 ;  /* 0x00000000000a72ca */ /* 0x004fe200000e0000 */
[----:B-1----:R-:W-:-:S14]  /*00e0*/  BRA.U UP0, `(.L_x_0) ;  /* 0x00000001002c7547 */ /* 0x002fdc000b800000 */
[----:B------:R-:W1:Y:S02]  /*00f0*/  LDCU.64 UR8, c[0x0][0x888] ;  /* 0x00011100ff0877ac */ /* 0x000e640008000a00 */
[----:B-1----:R-:W-:-:S04]  /*0100*/  UISETP.NE.U32.AND UP0, UPT, UR8, URZ, UPT ;  /* 0x000000ff0800728c */ /* 0x002fc8000bf05070 */
[----:B------:R-:W-:-:S09]  /*0110*/  UISETP.NE.AND.EX UP0, UPT, UR9, URZ, UPT, UP0 ;  /* 0x000000ff0900728c */ /* 0x000fd2000bf05300 */
[----:B------:R-:W-:Y:S05]  /*0120*/  BRA.U !UP0, `(.L_x_1) ;  /* 0x0000000108107547 */ /* 0x000fea000b800000 */
[----:B------:R-:W1:Y:S02]  /*0130*/  LDC.64 R50, c[0x0][0x888] ;  /* 0x00022200ff327b82 */ /* 0x000e640000000a00 */
[----:B-1----:R1:W5:Y:S01]  /*0140*/  LDG.E R50, desc[UR46][R50.64] ;  /* 0x0000002e32327981 */ /* 0x002362000c1e1900 */
[----:B------:R-:W-:Y:S01]  /*0150*/  HFMA2 R91, -RZ, RZ, 0, 5.9604644775390625e-08 ;  /* 0x00000001ff5b7431 */ /* 0x000fe200000001ff */
[----:B------:R-:W-:Y:S05]  /*0160*/  BRA `(.L_x_0) ;  /* 0x00000000000c7947 */ /* 0x000fea0003800000 */
.L_x_1:
[----:B------:R-:W1:Y:S01]  /*0170*/  LDCU UR8, c[0x0][0x880] ;  /* 0x00011000ff0877ac */ /* 0x000e620008000800 */
[----:B------:R-:W-:Y:S01]  /*0180*/  HFMA2 R91, -RZ, RZ, 0, 5.9604644775390625e-08 ;  /* 0x00000001ff5b7431 */ /* 0x000fe200000001ff */
[----:B-1----:R-:W-:-:S07]  /*0190*/  MOV R50, UR8 ;  /* 0x0000000800327c02 */ /* 0x002fce0008000f00 */
.L_x_0:
[----:B------:R-:W2:Y:S02]  /*01a0*/  LDCU.64 UR8, c[0x0][0x8b0] ;  /* 0x00011600ff0877ac */ /* 0x000ea40008000a00 */
[----:B--2---:R-:W-:-:S04]  /*01b0*/  UISETP.NE.U32.AND UP0, UPT, UR8, URZ, UPT ;  /* 0x000000ff0800728c */ /* 0x004fc8000bf05070 */
[----:B------:R-:W-:-:S09]  /*01c0*/  UISETP.NE.AND.EX UP0, UPT, UR9, URZ, UPT, UP0 ;  /* 0x000000ff0900728c */ /* 0x000fd2000bf05300 */
[----:B------:R-:W-:Y:S05]  /*01d0*/  BRA.U UP0, `(.L_x_2) ;  /* 0x0000000100247547 */ /* 0x000fea000b800000 */
[----:B------:R-:W2:Y:S02]  /*01e0*/  LDCU.64 UR8, c[0x0][0x8a8] ;  /* 0x00011500ff0877ac */ /* 0x000ea40008000a00 */
[----:B--2---:R-:W-:-:S04]  /*01f0*/  UISETP.NE.U32.AND UP0, UPT, UR8, URZ, UPT ;  /* 0x000000ff0800728c */ /* 0x004fc8000bf05070 */
[----:B------:R-:W-:-:S09]  /*0200*/  UISETP.NE.AND.EX UP0, UPT, UR9, URZ, UPT, UP0 ;  /* 0x000000ff0900728c */ /* 0x000fd2000bf05300 */
[----:B------:R-:W-:Y:S05]  /*0210*/  BRA.U !UP0, `(.L_x_3) ;  /* 0x00000001080c7547 */ /* 0x000fea000b800000 */
[----:B------:R-:W2:Y:S02]  /*0220*/  LDC.64 R46, c[0x0][0x8a8] ;  /* 0x00022a00ff2e7b82 */ /* 0x000ea40000000a00 */
[----:B--2---:R2:W5:Y:S01]  /*0230*/  LDG.E R46, desc[UR46][R46.64] ;  /* 0x0000002e2e2e7981 */ /* 0x004562000c1e1900 */
[----:B------:R-:W-:Y:S05]  /*0240*/  BRA `(.L_x_2) ;  /* 0x0000000000087947 */ /* 0x000fea0003800000 */
.L_x_3:
[----:B------:R-:W2:Y:S02]  /*0250*/  LDCU UR8, c[0x0][0x8a0] ;  /* 0x00011400ff0877ac */ /* 0x000ea40008000800 */
[----:B--2---:R-:W-:Y:S02]  /*0260*/  MOV R46, UR8 ;  /* 0x00000008002e7c02 */ /* 0x004fe40008000f00 */
.L_x_2:
[----:B------:R-:W-:Y:S01]  /*0270*/  IMAD.U32 R0, RZ, RZ, UR10 ;  /* 0x0000000aff007e24 */ /* 0x000fe2000f8e00ff */
[----:B------:R-:W-:Y:S04]  /*0280*/  BSSY.RECONVERGENT B0, `(.L_x_4) ;  /* 0x000000c000007945 */ /* 0x000fe80003800200 */
[C---:B------:R-:W-:Y:S02]  /*0290*/  ISETP.NE.OR P2, PT, R0.reuse, 0x1, !P1 ;  /* 0x000000010000780c */ /* 0x040fe40004f45670 */
[----:B------:R-:W-:-:S11]  /*02a0*/  ISETP.NE.OR P0, PT, R0, 0x3, !P1 ;  /* 0x000000030000780c */ /* 0x000fd60004f05670 */
[----:B------:R-:W-:Y:S05]  /*02b0*/  @P2 BRA `(.L_x_5) ;  /* 0x0000000000202947 */ /* 0x000fea0003800000 */
[----:B------:R-:W3:Y:S02]  /*02c0*/  LDCU.64 UR8, c[0x0][0x348] ;  /* 0x00006900ff0877ac */ /* 0x000ee40008000a00 */
[----:B---3--:R-:W-:Y:S02]  /*02d0*/  UIADD3 UR12, UP1, UPT, UR8, 0x80, URZ ;  /* 0x00000080080c7890 */ /* 0x008fe4000ff3e0ff */
[----:B------:R-:W-:Y:S02]  /*02e0*/  UIADD3 UR8, UP0, UPT, UR8, 0x180, URZ ;  /* 0x0000018008087890 */ /* 0x000fe4000ff1e0ff */
[----:B------:R-:W-:Y:S02]  /*02f0*/  UIADD3.X UR13, UPT, UPT, URZ, UR9, URZ, UP1, !UPT ;  /* 0x00000009ff0d7290 */ /* 0x000fe40008ffe4ff */
[----:B------:R-:W-:-:S07]  /*0300*/  UIADD3.X UR9, UPT, UPT, URZ, UR9, URZ, UP0, !UPT ;  /* 0x00000009ff097290 */ /* 0x000fce00087fe4ff */
[----:B------:R3:W-:Y:S02]  /*0310*/  UTMACCTL.PF [UR12] ;  /* 0x000000000c0079b9 */ /* 0x0007e40008040000 */
[----:B------:R3:W-:Y:S02]  /*0320*/  UTMACCTL.PF [UR8] ;  /* 0x00000000080079b9 */ /* 0x0007e40008040000 */
[----:B---3--:R-:W-:Y:S01]  /*0330*/  NOP ;  /* 0x0000000000007918 */ /* 0x008fe20000000000 */
.L_x_5:
[----:B------:R-:W-:Y:S05]  /*0340*/  BSYNC.RECONVERGENT B0 ;  /* 0x0000000000007941 */ /* 0x000fea0003800200 */
.L_x_4:
[----:B------:R-:W-:Y:S04]  /*0350*/  BSSY.RECONVERGENT B0, `(.L_x_6) ;  /* 0x000000a000007945 */ /* 0x000fe80003800200 */
        /* <DEDUP_REMOVED lines=9> */
.L_x_7:
[----:B------:R-:W-:Y:S05]  /*03f0*/  BSYNC.RECONVERGENT B0 ;  /* 0x0000000000007941 */ /* 0x000fea0003800200 */
.L_x_6:
[----:B------:R-:W3:Y:S01]  /*0400*/  LDCU.64 UR8, c[0x0][0x888] ;  /* 0x00011100ff0877ac */ /* 0x000ee20008000a00 */
[----:B------:R-:W-:Y:S02]  /*0410*/  UISETP.EQ.U32.AND UP1, UPT, UR6, URZ, UPT ;  /* 0x000000ff0600728c */ /* 0x000fe4000bf22070 */
[----:B------:R-:W-:Y:S02]  /*0420*/  UPLOP3.LUT UP5, UPT, UPT, UPT, UPT, 0x80, 0x8 ;  /* 0x000000000008789c */ /* 0x000fe40003faf070 */
[----:B---3--:R-:W-:-:S04]  /*0430*/  UISETP.NE.U32.AND UP0, UPT, UR8, URZ, UPT ;  /* 0x000000ff0800728c */ /* 0x008fc8000bf05070 */
[----:B------:R-:W-:-:S04]  /*0440*/  UISETP.NE.AND.EX UP0, UPT, UR9, URZ, UPT, UP0 ;  /* 0x000000ff0900728c */ /* 0x000fc8000bf05300 */
[----:B------:R-:W-:-:S04]  /*0450*/  UISETP.EQ.OR.EX UP2, UPT, UR7, URZ, !UP0, UP1 ;  /* 0x000000ff0700728c */ /* 0x000fc8000c742710 */
[----:B------:R-:W-:-:S05]  /*0460*/  UP2UR UR50, UPR, URZ, 0x4 ;  /* 0x00000004ff327883 */ /* 0x000fca0008000000 */
[----:B------:R-:W-:Y:S07]  /*0470*/  BRA.U !UP2, `(.L_x_8) ;  /* 0x000000010a207547 */ /* 0x000fee000b800000 */
[----:B-----5:R-:W-:Y:S01]  /*0480*/  R2UR UR8, R50 ;  /* 0x00000000320872ca */ /* 0x020fe200000e0000 */
[----:B------:R-:W-:Y:S02]  /*0490*/  UISETP.NE.U32.AND UP2, UPT, UR6, URZ, UPT ;  /* 0x000000ff0600728c */ /* 0x000fe4000bf45070 */
[----:B------:R-:W-:Y:S02]  /*04a0*/  USEL UR6, URZ, 0xffffffff, UP0 ;  /* 0xffffffffff067887 */ /* 0x000fe40008000000 */
[----:B------:R-:W-:-:S08]  /*04b0*/  UISETP.NE.AND.EX UP2, UPT, UR7, URZ, UPT, UP2 ;  /* 0x000000ff0700728c */ /* 0x000fd0000bf45320 */
[----:B------:R-:W-:-:S04]  /*04c0*/  UISETP.NE.AND UP1, UPT, UR8, URZ, UPT ;  /* 0x000000ff0800728c */ /* 0x000fc8000bf25270 */
[----:B------:R-:W-:-:S04]  /*04d0*/  @!UP2 USEL UR6, URZ, 0xffffffff, UP1 ;  /* 0xffffffffff06a887 */ /* 0x000fc80008800000 */
[----:B------:R-:W-:-:S04]  /*04e0*/  ULOP3.LUT UR6, UR6, 0x1, URZ, 0xc0, !UPT ;  /* 0x0000000106067892 */ /* 0x000fc8000f8ec0ff */
[----:B------:R-:W-:-:S11]  /*04f0*/  UISETP.NE.U32.AND UP5, UPT, UR6, 0x1, UPT ;  /* 0x000000010600788c */ /* 0x000fd6000bfa5070 */
.L_x_8:
[----:B------:R-:W3:Y:S01]  /*0500*/  SHFL.IDX PT, R0, R97, RZ, 0x1f ;  /* 0x00001fff61007589 */ /* 0x000ee200000e0000 */
[----:B------:R-:W-:-:S04]  /*0510*/  UISETP.NE.AND UP1, UPT, UR10, 0x2, UPT ;  /* 0x000000020a00788c */ /* 0x000fc8000bf25270 */
[----:B------:R-:W-:Y:S02]  /*0520*/  UISETP.EQ.AND UP2, UPT, UR5, URZ, !UP1 ;  /* 0x000000ff0500728c */ /* 0x000fe4000cf42270 */
[----:B------:R-:W-:-:S04]  /*0530*/  USEL UR6, URZ, 0x1, UP1 ;  /* 0x00000001ff067887 */ /* 0x000fc80008800000 */
[----:B------:R-:W-:Y:S02]  /*0540*/  PLOP3.LUT P5, PT, P1, PT, UP2, 0x80, 0x8 ;  /* 0x000000000008781c */ /* 0x000fe40000faf028 */
[----:B---3--:R-:W-:-:S13]  /*0550*/  ISETP.NE.AND P0, PT, R0, RZ, PT ;  /* 0x000000ff0000720c */ /* 0x008fda0003f05270 */
[----:B------:R-:W-:Y:S05]  /*0560*/  @P0 BRA `(.L_x_9) ;  /* 0x0000000400000947 */ /* 0x000fea0003800000 */
[----:B------:R-:W-:Y:S01]  /*0570*/  ELECT P0, URZ, PT ;  /* 0x0000000000ff782f */ /* 0x000fe20003800000 */
[----:B------:R-:W-:-:S12]  /*0580*/  BSSY.RECONVERGENT B0, `(.L_x_9) ;  /* 0x000003e000007945 */ /* 0x000fd80003800200 */
[----:B------:R-:W-:Y:S05]  /*0590*/  @!P0 BRA `(.L_x_10) ;  /* 0x0000000000f08947 */ /* 0x000fea0003800000 */
[----:B------:R-:W-:Y:S01]  /*05a0*/  UMOV UR8, 0x400 ;  /* 0x0000040000087882 */ /* 0x000fe20000000000 */
[----:B------:R-:W-:Y:S01]  /*05b0*/  UMOV UR7, 0x1 ;  /* 0x0000000100077882 */ /* 0x000fe20000000000 */
[----:B------:R-:W-:Y:S02]  /*05c0*/  ULEA UR8, UR37, UR8, 0x18 ;  /* 0x0000000825087291 */ /* 0x000fe4000f8ec0ff */
[----:B------:R-:W-:-:S04]  /*05d0*/  UIADD3 UR12, UPT, UPT, -UR7, 0x100000, URZ ;  /* 0x00100000070c7890 */ /* 0x000fc8000fffe1ff */
[----:B------:R-:W-:Y:S02]  /*05e0*/  USHF.L.U32 UR13, UR12, 0xb, URZ ;  /* 0x0000000b0c0d7899 */ /* 0x000fe400080006ff */
[----:B------:R-:W-:Y:S01]  /*05f0*/  USHF.L.U32 UR12, UR12, 0x1, URZ ;  /* 0x000000010c0c7899 */ /* 0x000fe200080006ff */
[----:B------:R-:W3:Y:S11]  /*0600*/  FENCE.VIEW.ASYNC.S ;  /* 0x00000000000073c6 */ /* 0x000ef60000000000 */
[----:B---3--:R3:W4:Y:S01]  /*0610*/  SYNCS.EXCH.64 URZ, [UR8], UR12 ;  /* 0x0000000c08ff75b2 */ /* 0x0087220008000100 */
[----:B------:R3:W1:Y:S01]  /*0620*/  SYNCS.EXCH.64 URZ, [UR8+0xd0], UR12 ;  /* 0x0000d00c08ff75b2 */ /* 0x0006620008000100 */
        /* <DEDUP_REMOVED lines=49> */
[----:B------:R3:W1:Y:S02]  /*0940*/  SYNCS.EXCH.64 URZ, [UR8+0x198], UR12 ;  /* 0x0001980c08ff75b2 */ /* 0x0006640008000100 */
[----:B---34-:R-:W-:Y:S01]  /*0950*/  NOP ;  /* 0x0000000000007918 */ /* 0x018fe20000000000 */
.L_x_10:
[----:B------:R-:W-:Y:S05]  /*0960*/  BSYNC.RECONVERGENT B0 ;  /* 0x0000000000007941 */ /* 0x000fea0003800200 */
.L_x_9:
[----:B------:R-:W3:Y:S01]  /*0970*/  SHFL.IDX PT, R0, R97, RZ, 0x1f ;  /* 0x00001fff61007589 */ /* 0x000ee200000e0000 */
[----:B------:R-:W-:Y:S01]  /*0980*/  NOP ;  /* 0x0000000000007918 */ /* 0x000fe20000000000 */
[----:B---3--:R-:W-:-:S13]  /*0990*/  ISETP.NE.AND P0, PT, R0, 0x1, PT ;  /* 0x000000010000780c */ /* 0x008fda0003f05270 */
[----:B------:R-:W-:Y:S05]  /*09a0*/  @P0 BRA `(.L_x_11) ;  /* 0x0000000000440947 */ /* 0x000fea0003800000 */
[----:B------:R-:W-:Y:S01]  /*09b0*/  UMOV UR9, 0x400 ;  /* 0x0000040000097882 */ /* 0x000fe20000000000 */
[----:B------:R-:W-:Y:S01]  /*09c0*/  UMOV UR8, 0x20 ;  /* 0x0000002000087882 */ /* 0x000fe20000000000 */
[----:B------:R-:W-:Y:S01]  /*09d0*/  UMOV UR7, 0x80 ;  /* 0x0000008000077882 */ /* 0x000fe20000000000 */
[----:B------:R-:W-:Y:S02]  /*09e0*/  ULEA UR9, UR37, UR9, 0x18 ;  /* 0x0000000925097291 */ /* 0x000fe4000f8ec0ff */
[----:B------:R-:W-:-:S04]  /*09f0*/  UIADD3 UR12, UPT, UPT, -UR8, 0x100000, URZ ;  /* 0x00100000080c7890 */ /* 0x000fc8000fffe1ff */
[----:B------:R-:W-:Y:S02]  /*0a00*/  USHF.L.U32 UR13, UR12, 0xb, URZ ;  /* 0x0000000b0c0d7899 */ /* 0x000fe400080006ff */
[----:B------:R-:W-:Y:S02]  /*0a10*/  USHF.L.U32 UR12, UR12, 0x1, URZ ;  /* 0x000000010c0c7899 */ /* 0x000fe400080006ff */
[----:B------:R-:W-:-:S04]  /*0a20*/  UIADD3 UR14, UPT, UPT, -UR7, 0x100000, URZ ;  /* 0x00100000070e7890 */ /* 0x000fc8000fffe1ff */
[----:B------:R-:W-:Y:S02]  /*0a30*/  USHF.L.U32 UR15, UR14, 0xb, URZ ;  /* 0x0000000b0e0f7899 */ /* 0x000fe400080006ff */
[----:B------:R-:W-:Y:S01]  /*0a40*/  USHF.L.U32 UR14, UR14, 0x1, URZ ;  /* 0x000000010e0e7899 */ /* 0x000fe200080006ff */
[----:B------:R-:W-:Y:S01]  /*0a50*/  ELECT P0, URZ, PT ;  /* 0x0000000000ff782f */ /* 0x000fe20003800000 */
[----:B------:R-:W3:Y:S02]  /*0a60*/  FENCE.VIEW.ASYNC.S ;  /* 0x00000000000073c6 */ /* 0x000ee40000000000 */
[----:B---3--:R3:W4:Y:S08]  /*0a70*/  SYNCS.EXCH.64 URZ, [UR9+0x1a0], UR12 ;  /* 0x0001a00c09ff75b2 */ /* 0x0087300008000100 */
[----:B------:R3:W1:Y:S01]  /*0a80*/  SYNCS.EXCH.64 URZ, [UR9+0x1b0], UR14 ;  /* 0x0001b00e09ff75b2 */ /* 0x0006620008000100 */
[----:B------:R3:W1:Y:S01]  /*0a90*/  SYNCS.EXCH.64 URZ, [UR9+0x1a8], UR12 ;  /* 0x0001a80c09ff75b2 */ /* 0x0006620008000100 */
[----:B------:R3:W1:Y:S01]  /*0aa0*/  SYNCS.EXCH.64 URZ, [UR9+0x1b8], UR14 ;  /* 0x0001b80e09ff75b2 */ /* 0x0006620008000100 */
[----:B------:R-:W-:Y:S01]  /*0ab0*/  NOP ;  /* 0x0000000000007918 */ /* 0x000fe20000000000 */
.L_x_11:
[----:B------:R-:W2:Y:S01]  /*0ac0*/  SHFL.IDX PT, R0, R97, RZ, 0x1f ;  /* 0x00001fff61007589 */ /* 0x000ea200000e0000 */
[----:B------:R-:W-:Y:S01]  /*0ad0*/  NOP ;  /* 0x0000000000007918 */ /* 0x000fe20000000000 */
[----:B--2---:R-:W-:-:S13]  /*0ae0*/  ISETP.NE.AND P0, PT, R0, 0x3, PT ;  /* 0x000000030000780c */ /* 0x004fda0003f05270 */
[----:B------:R-:W-:Y:S05]  /*0af0*/  @P0 BRA `(.L_x_12) ;  /* 0x00000000002c0947 */ /* 0x000fea0003800000 */
[----:B------:R-:W-:Y:S01]  /*0b00*/  UMOV UR8, 0x400 ;  /* 0x0000040000087882 */ /* 0x000fe20000000000 */
[----:B------:R-:W-:Y:S01]  /*0b10*/  UMOV UR7, 0x20 ;  /* 0x0000002000077882 */ /* 0x000fe20000000000 */
[----:B------:R-:W-:Y:S02]  /*0b20*/  ULEA UR8, UR37, UR8, 0x18 ;  /* 0x0000000825087291 */ /* 0x000fe4000f8ec0ff */
[----:B---3--:R-:W-:-:S04]  /*0b30*/  UIADD3 UR12, UPT, UPT, -UR7, 0x100000, URZ ;  /* 0x00100000070c7890 */ /* 0x008fc8000fffe1ff */
[----:B------:R-:W-:Y:S02]  /*0b40*/  USHF.L.U32 UR13, UR12, 0xb, URZ ;  /* 0x0000000b0c0d7899 */ /* 0x000fe400080006ff */
[----:B------:R-:W-:Y:S01]  /*0b50*/  USHF.L.U32 UR12, UR12, 0x1, URZ ;  /* 0x000000010c0c7899 */ /* 0x000fe200080006ff */
[----:B------:R-:W-:Y:S01]  /*0b60*/  ELECT P0, URZ, PT ;  /* 0x0000000000ff782f */ /* 0x000fe20003800000 */
[----:B------:R-:W2:Y:S10]  /*0b70*/  FENCE.VIEW.ASYNC.S ;  /* 0x00000000000073c6 */ /* 0x000eb40000000000 */
[----:B--2---:R2:W3:Y:S01]  /*0b80*/  SYNCS.EXCH.64 URZ, [UR8+0x1c0], UR12 ;  /* 0x0001c00c08ff75b2 */ /* 0x0044e20008000100 */
[----:B------:R2:W1:Y:S01]  /*0b90*/  SYNCS.EXCH.64 URZ, [UR8+0x1c8], UR12 ;  /* 0x0001c80c08ff75b2 */ /* 0x0004620008000100 */
[----:B------:R-:W-:Y:S01]  /*0ba0*/  NOP ;  /* 0x0000000000007918 */ /* 0x000fe20000000000 */
.L_x_12:
[----:B------:R-:W4:Y:S01]  /*0bb0*/  SHFL.IDX PT, R0, R97, RZ, 0x1f ;  /* 0x00001fff61007589 */ /* 0x000f2200000e0000 */
[----:B------:R-:W-:Y:S01]  /*0bc0*/  NOP ;  /* 0x0000000000007918 */ /* 0x000fe20000000000 */
[----:B----4-:R-:W-:-:S13]  /*0bd0*/  ISETP.NE.AND P0, PT, R0, 0x4, PT ;  /* 0x000000040000780c */ /* 0x010fda0003f05270 */
[----:B------:R-:W-:Y:S05]  /*0be0*/  @P0 BRA `(.L_x_13) ;  /* 0x0000000000480947 */ /* 0x000fea0003800000 */
[----:B---3--:R-:W-:Y:S01]  /*0bf0*/  UMOV UR9, 0x1e0 ;  /* 0x000001e000097882 */ /* 0x008fe20000000000 */
[----:B--2---:R-:W-:Y:S01]  /*0c00*/  UMOV UR8, 0x400 ;  /* 0x0000040000087882 */ /* 0x004fe20000000000 */
[----:B------:R-:W-:Y:S01]  /*0c10*/  USEL UR9, UR9, 0x1a0, UP5 ;  /* 0x000001a009097887 */ /* 0x000fe2000a800000 */
        /* <DEDUP_REMOVED lines=9> */
[----:B------:R-:W2:Y:S02]  /*0cb0*/  FENCE.VIEW.ASYNC.S ;  /* 0x00000000000073c6 */ /* 0x000ea40000000000 */
[----:B--2---:R4:W2:Y:S08]  /*0cc0*/  SYNCS.EXCH.64 URZ, [UR8+0x1d0], UR12 ;  /* 0x0001d00c08ff75b2 */ /* 0x0048b00008000100 */
[----:B------:R4:W3:Y:S01]  /*0cd0*/  SYNCS.EXCH.64 URZ, [UR8+0x1e0], UR14 ;  /* 0x0001e00e08ff75b2 */ /* 0x0008e20008000100 */
[----:B------:R4:W1:Y:S01]  /*0ce0*/  SYNCS.EXCH.64 URZ, [UR8+0x1d8], UR12 ;  /* 0x0001d80c08ff75b2 */ /* 0x0008620008000100 */
[----:B------:R4:W1:Y:S02]  /*0cf0*/  SYNCS.EXCH.64 URZ, [UR8+0x1e8], UR14 ;  /* 0x0001e80e08ff75b2 */ /* 0x0008640008000100 */
[----:B----4-:R-:W-:Y:S01]  /*0d00*/  NOP ;  /* 0x0000000000007918 */ /* 0x010fe20000000000 */
.L_x_13:
[----:B------:R-:W4:Y:S01]  /*0d10*/  SHFL.IDX PT, R0, R97, RZ, 0x1f ;  /* 0x00001fff61007589 */ /* 0x000f2200000e0000 */
[----:B------:R-:W-:Y:S01]  /*0d20*/  NOP ;  /* 0x0000000000007918 */ /* 0x000fe20000000000 */
[----:B----4-:R-:W-:-:S13]  /*0d30*/  ISETP.NE.AND P0, PT, R0, 0x5, PT ;  /* 0x000000050000780c */ /* 0x010fda0003f05270 */
[----:B------:R-:W-:Y:S05]  /*0d40*/  @P0 BRA `(.L_x_14) ;  /* 0x0000000000540947 */ /* 0x000fea0003800000 */
[----:B---3--:R-:W-:Y:S01]  /*0d50*/  UMOV UR9, 0x400 ;  /* 0x0000040000097882 */ /* 0x008fe20000000000 */
[----:B--2---:R-:W-:Y:S01]  /*0d60*/  UMOV UR8, 0x1 ;  /* 0x0000000100087882 */ /* 0x004fe20000000000 */
        /* <DEDUP_REMOVED lines=13> */
[----:B------:R4:W1:Y:S01]  /*0e40*/  SYNCS.EXCH.64 URZ, [UR9+0x218], UR14 ;  /* 0x0002180e09ff75b2 */ /* 0x0008620008000100 */
[----:B------:R4:W1:Y:S01]  /*0e50*/  SYNCS.EXCH.64 URZ, [UR9+0x200], UR12 ;  /* 0x0002000c09ff75b2 */ /* 0x0008620008000100 */
[----:B------:R4:W1:Y:S01]  /*0e60*/  SYNCS.EXCH.64 URZ, [UR9+0x220], UR14 ;  /* 0x0002200e09ff75b2 */ /* 0x0008620008000100 */
[----:B------:R4:W1:Y:S01]  /*0e70*/  SYNCS.EXCH.64 URZ, [UR9+0x208], UR12 ;  /* 0x0002080c09ff75b2 */ /* 0x0008620008000100 */
[----:B------:R4:W1:Y:S02]  /*0e80*/  SYNCS.EXCH.64 URZ, [UR9+0x228], UR14 ;  /* 0x0002280e09ff75b2 */ /* 0x0008640008000100 */
[----:B----4-:R-:W-:Y:S01]  /*0e90*/  NOP ;  /* 0x0000000000007918 */ /* 0x010fe20000000000 */
.L_x_14:
[----:B------:R-:W4:Y:S01]  /*0ea0*/  SHFL.IDX PT, R0, R97, RZ, 0x1f ;  /* 0x00001fff61007589 */ /* 0x000f2200000e0000 */
[----:B------:R-:W-:Y:S01]  /*0eb0*/  ISETP.NE.OR P1, PT, RZ, UR10, !P1 ;  /* 0x0000000aff007c0c */ /* 0x000fe2000cf25670 */
[----:B------:R-:W-:Y:S01]  /*0ec0*/  NOP ;  /* 0x0000000000007918 */ /* 0x000fe20000000000 */
[----:B----4-:R-:W-:-:S13]  /*0ed0*/  ISETP.NE.AND P0, PT, R0, 0x3, PT ;  /* 0x000000030000780c */ /* 0x010fda0003f05270 */
[----:B------:R-:W-:Y:S05]  /*0ee0*/  @P0 BRA `(.L_x_15) ;  /* 0x0000000000340947 */ /* 0x000fea0003800000 */
[----:B--2---:R-:W-:Y:S01]  /*0ef0*/  UMOV UR8, 0x400 ;  /* 0x0000040000087882 */ /* 0x004fe20000000000 */
[----:B------:R-:W-:Y:S01]  /*0f00*/  UMOV UR7, 0x20 ;  /* 0x0000002000077882 */ /* 0x000fe20000000000 */
[----:B------:R-:W-:Y:S02]  /*0f10*/  ULEA UR8, UR37, UR8, 0x18 ;  /* 0x0000000825087291 */ /* 0x000fe4000f8ec0ff */
[----:B---3--:R-:W-:-:S04]  /*0f20*/  UIADD3 UR12, UPT, UPT, -UR7, 0x100000, URZ ;  /* 0x00100000070c7890 */ /* 0x008fc8000fffe1ff */
[----:B------:R-:W-:Y:S02]  /*0f30*/  USHF.L.U32 UR13, UR12, 0xb, URZ ;  /* 0x0000000b0c0d7899 */ /* 0x000fe400080006ff */
[----:B------:R-:W-:Y:S01]  /*0f40*/  USHF.L.U32 UR12, UR12, 0x1, URZ ;  /* 0x000000010c0c7899 */ /* 0x000fe200080006ff */
[----:B------:R-:W-:Y:S01]  /*0f50*/  ELECT P0, URZ, PT ;  /* 0x0000000000ff782f */ /* 0x000fe20003800000 */
[----:B------:R-:W2:Y:S10]  /*0f60*/  FENCE.VIEW.ASYNC.S ;  /* 0x00000000000073c6 */ /* 0x000eb40000000000 */
[----:B--2---:R4:W2:Y:S01]  /*0f70*/  SYNCS.EXCH.64 URZ, [UR8+0x230], UR12 ;  /* 0x0002300c08ff75b2 */ /* 0x0048a20008000100 */
[----:B------:R4:W3:Y:S01]  /*0f80*/  SYNCS.EXCH.64 URZ, [UR8+0x240], UR12 ;  /* 0x0002400c08ff75b2 */ /* 0x0008e20008000100 */
[----:B------:R4:W1:Y:S01]  /*0f90*/  SYNCS.EXCH.64 URZ, [UR8+0x238], UR12 ;  /* 0x0002380c08ff75b2 */ /* 0x0008620008000100 */
[----:B------:R4:W1:Y:S02]  /*0fa0*/  SYNCS.EXCH.64 URZ, [UR8+0x248], UR12 ;  /* 0x0002480c08ff75b2 */ /* 0x0008640008000100 */
[----:B----4-:R-:W-:Y:S01]  /*0fb0*/  NOP ;  /* 0x0000000000007918 */ /* 0x010fe20000000000 */
.L_x_15:
[----:B------:R-:W-:Y:S01]  /*0fc0*/  VOTEU.ALL UP1, P1 ;  /* 0x0000000000ff7886 */ /* 0x000fe20000820000 */
[----:B--2---:R-:W2:Y:S01]  /*0fd0*/  LDCU UR8, c[0x0][0x36c] ;  /* 0x00006d80ff0877ac */ /* 0x004ea20008000800 */
[----:B------:R-:W-:Y:S01]  /*0fe0*/  NOP ;  /* 0x0000000000007918 */ /* 0x000fe20000000000 */
[----:B------:R-:W-:Y:S01]  /*0ff0*/  LOP3.LUT R10, R108, 0x1f, RZ, 0xc0, !PT ;  /* 0x0000001f6c0a7812 */ /* 0x000fe200078ec0ff */
[----:B---3--:R-:W-:Y:S01]  /*1000*/  UMOV UR12, 0x20 ;  /* 0x00000020000c7882 */ /* 0x008fe20000000000 */
[----:B------:R-:W-:Y:S01]  /*1010*/  @!UP1 UMOV UR7, 0x400 ;  /* 0x0000040000079882 */ /* 0x000fe20000000000 */
[----:B------:R-:W-:-:S04]  /*1020*/  @!UP1 UIADD3 UR12, UPT, UPT, -UR12, 0x100000, URZ ;  /* 0x001000000c0c9890 */ /* 0x000fc8000fffe1ff */
[----:B------:R-:W-:Y:S02]  /*1030*/  @!UP1 USHF.L.U32 UR13, UR12, 0xb, URZ ;  /* 0x0000000b0c0d9899 */ /* 0x000fe400080006ff */
[----:B------:R-:W-:Y:S02]  /*1040*/  @!UP1 USHF.L.U32 UR12, UR12, 0x1, URZ ;  /* 0x000000010c0c9899 */ /* 0x000fe400080006ff */
[----:B------:R-:W-:Y:S01]  /*1050*/  @!UP1 ULEA UR7, UR37, UR7, 0x18 ;  /* 0x0000000725079291 */ /* 0x000fe2000f8ec0ff */
[----:B------:R-:W-:Y:S01]  /*1060*/  VOTEU.ALL UP1, P1 ;  /* 0x0000000000ff7886 */ /* 0x000fe20000820000 */
[----:B------:R-:W-:Y:S01]  /*1070*/  UISETP.NE.AND UP4, UPT, UR10, URZ, UPT ;  /* 0x000000ff0a00728c */ /* 0x000fe2000bf85270 */
[----:B------:R-:W3:Y:S09]  /*1080*/  FENCE.VIEW.ASYNC.S ;  /* 0x00000000000073c6 */ /* 0x000ef20000000000 */
[----:B---3--:R3:W4:Y:S01]  /*1090*/  @!UP1 SYNCS.EXCH.64 URZ, [UR7+0x250], UR12 ;  /* 0x0002500c07ff95b2 */ /* 0x0087220008000100 */
[----:B--2---:R-:W-:-:S09]  /*10a0*/  UISETP.EQ.U32.AND UP1, UPT, UR8, 0x1, UPT ;  /* 0x000000010800788c */ /* 0x004fd2000bf22070 */
[----:B------:R-:W-:Y:S05]  /*10b0*/  BRA.U !UP1, `(.L_x_16) ;  /* 0x0000000109087547 */ /* 0x000fea000b800000 */
[----:B-1--4-:R-:W-:Y:S01]  /*10c0*/  UCGABAR_ARV ;  /* 0x00000000000079c7 */ /* 0x012fe20008000000 */
[----:B------:R-:W-:Y:S05]  /*10d0*/  BRA `(.L_x_17) ;  /* 0x0000000000047947 */ /* 0x000fea0003800000 */
.L_x_16:
[----:B-1--4-:R-:W-:Y:S01]  /*10e0*/  NOP ;  /* 0x0000000000007918 */ /* 0x012fe20000000000 */
.L_x_17:
[----:B------:R-:W1:Y:S01]  /*10f0*/  S2R R20, SR_CTAID.Y ;  /* 0x0000000000147919 */ /* 0x000e620000002600 */
[----:B------:R-:W-:-:S05]  /*1100*/  CS2R.32 R90, SR_CgaSize ;  /* 0x00000000005a7805 */ /* 0x000fca0000008a00 */
[----:B------:R-:W-:-:S05]  /*1110*/  IMAD R90, R90, -0xa0, RZ ;  /* 0xffffff605a5a7824 */ /* 0x000fca00078e02ff */
[----:B---3--:R-:W-:-:S14]  /*1120*/  R2UR UR7, R90 ;  /* 0x000000005a0772ca */ /* 0x008fdc00000e0000 */
[----:B------:R-:W2:Y:S01]  /*1130*/  LDCU UR7, c[0x0][UR7+0x2b4] ;  /* 0x00005680070777ac */ /* 0x000ea20008000800 */
[----:B------:R-:W-:-:S05]  /*1140*/  CS2R.32 R0, SR_CgaSize ;  /* 0x0000000000007805 */ /* 0x000fca0000008a00 */
[----:B------:R-:W-:-:S06]  /*1150*/  IMAD R0, R0, -0xa0, RZ ;  /* 0xffffff6000007824 */ /* 0x000fcc00078e02ff */
[----:B------:R-:W3:Y:S01]  /*1160*/  LDC R0, c[0x0][R0+0x2a4] ;  /* 0x0000a90000007b82 */ /* 0x000ee20000000800 */
[----:B------:R-:W-:Y:S01]  /*1170*/  PRMT R8, RZ, 0x7610, R8 ;  /* 0x00007610ff087816 */ /* 0x000fe20000000008 */
[----:B------:R-:W4:Y:S01]  /*1180*/  S2R R11, SR_CTAID.X ;  /* 0x00000000000b7919 */ /* 0x000f220000002500 */
[----:B------:R-:W-:-:S05]  /*1190*/  CS2R.32 R90, SR_CgaSize ;  /* 0x00000000005a7805 */ /* 0x000fca0000008a00 */
[----:B------:R-:W-:-:S05]  /*11a0*/  IMAD R90, R90, -0xa0, RZ ;  /* 0xffffff605a5a7824 */ /* 0x000fca00078e02ff */
[----:B------:R-:W-:-:S14]  /*11b0*/  R2UR UR8, R90 ;  /* 0x000000005a0872ca */ /* 0x000fdc00000e0000 */
[----:B------:R-:W3:Y:S01]  /*11c0*/  LDCU UR8, c[0x0][UR8+0x2b0] ;  /* 0x00005600080877ac */ /* 0x000ee20008000800 */
[----:B------:R-:W-:Y:S01]  /*11d0*/  UISETP.NE.AND UP2, UPT, UR10, 0x2, UPT ;  /* 0x000000020a00788c */ /* 0x000fe2000bf45270 */
[----:B------:R-:W2:Y:S01]  /*11e0*/  LDC R9, c[0x0][0xb24] ;  /* 0x0002c900ff097b82 */ /* 0x000ea20000000800 */
[----:B------:R-:W-:-:S05]  /*11f0*/  CS2R.32 R2, SR_CgaSize ;  /* 0x0000000000027805 */ /* 0x000fca0000008a00 */
[----:B------:R-:W-:-:S06]  /*1200*/  IMAD R2, R2, -0xa0, RZ ;  /* 0xffffff6002027824 */ /* 0x000fcc00078e02ff */
[----:B------:R-:W3:Y:S08]  /*1210*/  LDC R2, c[0x0][R2+0x2a0] ;  /* 0x0000a80002027b82 */ /* 0x000ef00000000800 */
[----:B------:R-:W3:Y:S01]  /*1220*/  LDC R40, c[0x0][0xb24] ;  /* 0x0002c900ff287b82 */ /* 0x000ee20000000800 */
[----:B-1----:R-:W-:-:S07]  /*1230*/  I2FP.F32.U32 R3, R20 ;  /* 0x0000001400037245 */ /* 0x002fce0000201000 */
[----:B------:R-:W1:Y:S01]  /*1240*/  S2UR UR36, SR_CTAID.Z ;  /* 0x00000000002479c3 */ /* 0x000e620000002700 */
[----:B--2---:R-:W-:Y:S01]  /*1250*/  ISETP.GE.AND P0, PT, R9, 0x1, PT ;  /* 0x000000010900780c */ /* 0x004fe20003f06270 */
[----:B----4-:R-:W-:Y:S01]  /*1260*/  IMAD.MOV.U32 R21, RZ, RZ, R11 ;  /* 0x000000ffff157224 */ /* 0x010fe200078e000b */
[----:B------:R-:W-:Y:S01]  /*1270*/  I2FP.F32.U32 R4, R11 ;  /* 0x0000000b00047245 */ /* 0x000fe20000201000 */
[----:B------:R-:W-:Y:S01]  /*1280*/  FMUL R3, R3, UR7 ;  /* 0x0000000703037c20 */ /* 0x000fe20008400000 */
[----:B------:R-:W2:Y:S03]  /*1290*/  LDCU UR7, c[0x0][0xb30] ;  /* 0x00016600ff0777ac */ /* 0x000ea60008000800 */
[----:B---3--:R-:W-:Y:S01]  /*12a0*/  FMUL R4, R4, UR8 ;  /* 0x0000000804047c20 */ /* 0x008fe20008400000 */
[----:B------:R-:W3:Y:S08]  /*12b0*/  F2I.U32.TRUNC.NTZ R83, R3 ;  /* 0x0000000300537305 */ /* 0x000ef0000020f000 */
[----:B------:R-:W4:Y:S01]  /*12c0*/  F2I.U32.TRUNC.NTZ R90, R4 ;  /* 0x00000004005a7305 */ /* 0x000f22000020f000 */
[----:B--2---:R-:W-:Y:S01]  /*12d0*/  UISETP.NE.AND UP3, UPT, UR7, 0x1, UPT ;  /* 0x000000010700788c */ /* 0x004fe2000bf65270 */
[----:B---3--:R-:W-:-:S05]  /*12e0*/  IADD3 R83, PT, PT, -R83, RZ, RZ ;  /* 0x000000ff53537210 */ /* 0x008fca0007ffe1ff */
[----:B------:R-:W-:Y:S01]  /*12f0*/  IMAD R83, R0, R83, R20 ;  /* 0x0000005300537224 */ /* 0x000fe200078e0214 */
[----:B------:R-:W-:Y:S01]  /*1300*/  PRMT R0, RZ, 0x7610, R0 ;  /* 0x00007610ff007816 */ /* 0x000fe20000000000 */
[----:B----4-:R-:W-:-:S04]  /*1310*/  IMAD.MOV R90, RZ, RZ, -R90 ;  /* 0x000000ffff5a7224 */ /* 0x010fc800078e0a5a */
[----:B------:R-:W-:Y:S01]  /*1320*/  IMAD R90, R2, R90, R11 ;  /* 0x0000005a025a7224 */ /* 0x000fe200078e020b */
[----:B-1----:R-:W-:Y:S06]  /*1330*/  BRA.U UP4, `(.L_x_18) ;  /* 0x0000000104247547 */ /* 0x002fec000b800000 */
[----:B------:R-:W-:Y:S01]  /*1340*/  ISETP.NE.AND P1, PT, R83, RZ, PT ;  /* 0x000000ff5300720c */ /* 0x000fe20003f25270 */
[----:B------:R-:W-:Y:S01]  /*1350*/  IMAD.MOV.U32 R0, RZ, RZ, 0x3 ;  /* 0x00000003ff007424 */ /* 0x000fe200078e00ff */
[C---:B------:R-:W-:Y:S02]  /*1360*/  LOP3.LUT R3, R90.reuse, 0xfffffffe, RZ, 0xc0, !PT ;  /* 0xfffffffe5a037812 */ /* 0x040fe400078ec0ff */
[----:B------:R-:W-:Y:S02]  /*1370*/  ISETP.LT.U32.OR P1, PT, R90, 0x2, !P1 ;  /* 0x000000025a00780c */ /* 0x000fe40004f21470 */
[----:B------:R-:W-:Y:S02]  /*1380*/  SHF.L.U32 R0, R0, R3, RZ ;  /* 0x0000000300007219 */ /* 0x000fe400000006ff */
[----:B------:R-:W-:Y:S02]  /*1390*/  SEL R5, RZ, 0x1, !P1 ;  /* 0x00000001ff057807 */ /* 0x000fe40004800000 */
[----:B------:R-:W-:-:S05]  /*13a0*/  SEL R2, RZ, 0x2, !P1 ;  /* 0x00000002ff027807 */ /* 0x000fca0004800000 */
[----:B------:R-:W-:-:S05]  /*13b0*/  IMAD.IADD R2, R5, 0x1, R2 ;  /* 0x0000000105027824 */ /* 0x000fca00078e0202 */
[----:B------:R-:W-:Y:S02]  /*13c0*/  PRMT R8, R2, 0x7610, R8 ;  /* 0x0000761002087816 */ /* 0x000fe40000000008 */
.L_x_18:
[----:B------:R-:W-:Y:S05]  /*13d0*/  @!P0 BRA `(.L_x_19) ;  /* 0x0000000000b88947 */ /* 0x000fea0003800000 */
[----:B------:R-:W1:Y:S01]  /*13e0*/  LDC.64 R4, c[0x0][0xb18] ;  /* 0x0002c600ff047b82 */ /* 0x000e620000000a00 */
[----:B------:R-:W-:-:S07]  /*13f0*/  ISETP.NE.AND P0, PT, R9, 0x1, PT ;  /* 0x000000010900780c */ /* 0x000fce0003f05270 */
[----:B------:R-:W2:Y:S08]  /*1400*/  LDC R14, c[0x0][0xb0c] ;  /* 0x0002c300ff0e7b82 */ /* 0x000eb00000000800 */
[----:B------:R-:W3:Y:S08]  /*1410*/  LDC R13, c[0x0][0x370] ;  /* 0x0000dc00ff0d7b82 */ /* 0x000ef00000000800 */
[----:B------:R-:W4:Y:S01]  /*1420*/  LDC R16, c[0x0][0x374] ;  /* 0x0000dd00ff107b82 */ /* 0x000f220000000800 */
[----:B-1----:R-:W-:-:S07]  /*1430*/  ISETP.NE.AND P1, PT, R4, 0x1, PT ;  /* 0x000000010400780c */ /* 0x002fce0003f25270 */
[----:B------:R-:W3:Y:S01]  /*1440*/  LDC.64 R6, c[0x0][0xb10] ;  /* 0x0002c400ff067b82 */ /* 0x000ee20000000a00 */
[----:B--2---:R-:W-:-:S07]  /*1450*/  ISETP.NE.AND P2, PT, R14, 0x1, PT ;  /* 0x000000010e00780c */ /* 0x004fce0003f45270 */
[----:B------:R-:W1:Y:S08]  /*1460*/  LDC R12, c[0x0][0xb20] ;  /* 0x0002c800ff0c7b82 */ /* 0x000e700000000800 */
[----:B------:R-:W2:Y:S01]  /*1470*/  LDC.64 R2, c[0x0][0xb28] ;  /* 0x0002ca00ff027b82 */ /* 0x000ea20000000a00 */
[----:B----4-:R-:W-:-:S04]  /*1480*/  IMAD.HI.U32 R15, R16, R5, RZ ;  /* 0x00000005100f7227 */ /* 0x010fc800078e00ff */
[----:B------:R-:W-:-:S04]  /*1490*/  IMAD.HI.U32 R5, R20, R5, RZ ;  /* 0x0000000514057227 */ /* 0x000fc800078e00ff */
[----:B---3--:R-:W-:-:S04]  /*14a0*/  IMAD.HI.U32 R18, R13, R6, RZ ;  /* 0x000000060d127227 */ /* 0x008fc800078e00ff */
[C---:B------:R-:W-:Y:S01]  /*14b0*/  IMAD.HI.U32 R22, R11.reuse, R6, RZ ;  /* 0x000000060b167227 */ /* 0x040fe200078e00ff */
[-C--:B------:R-:W-:Y:S02]  /*14c0*/  @P2 SHF.R.U32.HI R13, RZ, R7.reuse, R18 ;  /* 0x00000007ff0d2219 */ /* 0x080fe40000011612 */
[-C--:B-1----:R-:W-:Y:S02]  /*14d0*/  @P1 SHF.R.U32.HI R16, RZ, R12.reuse, R15 ;  /* 0x0000000cff101219 */ /* 0x082fe4000001160f */
[----:B------:R-:W-:Y:S02]  /*14e0*/  SHF.R.U32.HI R5, RZ, R12, R5 ;  /* 0x0000000cff057219 */ /* 0x000fe40000011605 */
[----:B------:R-:W-:Y:S02]  /*14f0*/  SHF.R.U32.HI R22, RZ, R7, R22 ;  /* 0x00000007ff167219 */ /* 0x000fe40000011616 */
[----:B------:R-:W-:Y:S01]  /*1500*/  SEL R5, R20, R5, !P1 ;  /* 0x0000000514057207 */ /* 0x000fe20004800000 */
[----:B--2---:R-:W-:Y:S01]  /*1510*/  IMAD.HI.U32 R18, R16, R2, RZ ;  /* 0x0000000210127227 */ /* 0x004fe200078e00ff */
[----:B------:R-:W-:-:S02]  /*1520*/  SEL R21, R11, R22, !P2 ;  /* 0x000000160b157207 */ /* 0x000fc40005000000 */
[----:B------:R-:W-:Y:S01]  /*1530*/  IADD3 R7, PT, PT, -R5, RZ, RZ ;  /* 0x000000ff05077210 */ /* 0x000fe20007ffe1ff */
[----:B------:R-:W-:Y:S01]  /*1540*/  IMAD.HI.U32 R6, R13, R2, RZ ;  /* 0x000000020d067227 */ /* 0x000fe200078e00ff */
[----:B------:R-:W-:-:S03]  /*1550*/  @P0 SHF.R.U32.HI R16, RZ, R3, R18 ;  /* 0x00000003ff100219 */ /* 0x000fc60000011612 */
[----:B------:R-:W-:Y:S01]  /*1560*/  IMAD R7, R4, R7, R20 ;  /* 0x0000000704077224 */ /* 0x000fe200078e0214 */
[----:B------:R-:W-:Y:S01]  /*1570*/  @P0 SHF.R.U32.HI R13, RZ, R3, R6 ;  /* 0x00000003ff0d0219 */ /* 0x000fe20000011606 */
[----:B------:R-:W-:-:S04]  /*1580*/  IMAD R16, R16, R9, RZ ;  /* 0x0000000910107224 */ /* 0x000fc800078e02ff */
[----:B------:R-:W-:Y:S01]  /*1590*/  IMAD R6, R13, R9, RZ ;  /* 0x000000090d067224 */ /* 0x000fe200078e02ff */
[----:B------:R-:W-:-:S04]  /*15a0*/  ISETP.GE.AND P1, PT, R5, R16, PT ;  /* 0x000000100500720c */ /* 0x000fc80003f26270 */
[----:B------:R-:W-:Y:S01]  /*15b0*/  ISETP.GE.OR P1, PT, R21, R6, P1 ;  /* 0x000000061500720c */ /* 0x000fe20000f26670 */
[----:B------:R-:W-:-:S05]  /*15c0*/  IMAD.HI.U32 R6, R5, R2, RZ ;  /* 0x0000000205067227 */ /* 0x000fca00078e00ff */
[----:B------:R-:W-:-:S04]  /*15d0*/  SHF.R.U32.HI R6, RZ, R3, R6 ;  /* 0x00000003ff067219 */ /* 0x000fc80000011606 */
[----:B------:R-:W-:-:S03]  /*15e0*/  SEL R6, R5, R6, !P0 ;  /* 0x0000000605067207 */ /* 0x000fc60004000000 */
[----:B------:R-:W-:Y:S01]  /*15f0*/  @!P1 IMAD.HI.U32 R12, R21, R2, RZ ;  /* 0x00000002150c9227 */ /* 0x000fe200078e00ff */
[----:B------:R-:W-:-:S04]  /*1600*/  IADD3 R2, PT, PT, -R6, RZ, RZ ;  /* 0x000000ff06027210 */ /* 0x000fc80007ffe1ff */
[----:B------:R-:W-:Y:S01]  /*1610*/  @!P1 SHF.R.U32.HI R12, RZ, R3, R12 ;  /* 0x00000003ff0c9219 */ /* 0x000fe2000001160c */
[----:B------:R-:W-:-:S03]  /*1620*/  IMAD R2, R9, R2, R5 ;  /* 0x0000000209027224 */ /* 0x000fc600078e0205 */
[----:B------:R-:W-:-:S05]  /*1630*/  @!P1 SEL R3, R21, R12, !P0 ;  /* 0x0000000c15039207 */ /* 0x000fca0004000000 */
[--C-:B------:R-:W-:Y:S02]  /*1640*/  @!P1 IMAD.IADD R6, R6, 0x1, -R3.reuse ;  /* 0x0000000106069824 */ /* 0x100fe400078e0a03 */
[----:B------:R-:W-:Y:S01]  /*1650*/  @!P1 IMAD R3, R2, R13, R3 ;  /* 0x0000000d02039224 */ /* 0x000fe200078e0203 */
[----:B------:R-:W-:Y:S01]  /*1660*/  IADD3 R2, PT, PT, -R21, RZ, RZ ;  /* 0x000000ff15027210 */ /* 0x000fe20007ffe1ff */
[----:B------:R-:W-:Y:S02]  /*1670*/  @!P1 IMAD R5, R6, R9, R21 ;  /* 0x0000000906059224 */ /* 0x000fe400078e0215 */
[----:B------:R-:W-:Y:S02]  /*1680*/  @!P1 IMAD.MOV.U32 R21, RZ, RZ, R3 ;  /* 0x000000ffff159224 */ /* 0x000fe400078e0003 */
[----:B------:R-:W-:Y:S02]  /*1690*/  IMAD R2, R14, R2, R11 ;  /* 0x000000020e027224 */ /* 0x000fe400078e020b */
[----:B------:R-:W-:-:S02]  /*16a0*/  IMAD R20, R5, R4, R7 ;  /* 0x0000000405147224 */ /* 0x000fc400078e0207 */
[----:B------:R-:W-:Y:S02]  /*16b0*/  IMAD R21, R21, R14, R2 ;  /* 0x0000000e15157224 */ /* 0x000fe400078e0202 */
.L_x_19:
[----:B------:R-:W-:Y:S05]  /*16c0*/  BRA.U UP3, `(.L_x_20) ;  /* 0x0000000103407547 */ /* 0x000fea000b800000 */
[----:B------:R-:W1:Y:S08]  /*16d0*/  LDC.64 R4, c[0x0][0xb10] ;  /* 0x0002c400ff047b82 */ /* 0x000e700000000a00 */
[----:B------:R-:W2:Y:S08]  /*16e0*/  LDC.64 R2, c[0x0][0xb18] ;  /* 0x0002c600ff027b82 */ /* 0x000eb00000000a00 */
[----:B------:R-:W3:Y:S08]  /*16f0*/  LDC R6, c[0x0][0xb20] ;  /* 0x0002c800ff067b82 */ /* 0x000ef00000000800 */
[----:B------:R-:W4:Y:S01]  /*1700*/  LDC R12, c[0x0][0xb0c] ;  /* 0x0002c300ff0c7b82 */ /* 0x000f220000000800 */
[----:B-1----:R-:W-:-:S05]  /*1710*/  IMAD.HI.U32 R4, R21, R4, RZ ;  /* 0x0000000415047227 */ /* 0x002fca00078e00ff */
[----:B------:R-:W-:Y:S01]  /*1720*/  SHF.R.U32.HI R4, RZ, R5, R4 ;  /* 0x00000005ff047219 */ /* 0x000fe20000011604 */
[----:B--2---:R-:W-:Y:S01]  /*1730*/  IMAD.HI.U32 R3, R20, R3, RZ ;  /* 0x0000000314037227 */ /* 0x004fe200078e00ff */
[----:B------:R-:W-:-:S04]  /*1740*/  ISETP.NE.AND P0, PT, R2, 0x1, PT ;  /* 0x000000010200780c */ /* 0x000fc80003f05270 */
[----:B---3--:R-:W-:-:S04]  /*1750*/  SHF.R.U32.HI R3, RZ, R6, R3 ;  /* 0x00000006ff037219 */ /* 0x008fc80000011603 */
[----:B------:R-:W-:Y:S02]  /*1760*/  SEL R3, R20, R3, !P0 ;  /* 0x0000000314037207 */ /* 0x000fe40004000000 */
[----:B----4-:R-:W-:-:S04]  /*1770*/  ISETP.NE.AND P1, PT, R12, 0x1, PT ;  /* 0x000000010c00780c */ /* 0x010fc80003f25270 */
[----:B------:R-:W-:-:S05]  /*1780*/  SEL R6, R21, R4, !P1 ;  /* 0x0000000415067207 */ /* 0x000fca0004800000 */
[----:B------:R-:W-:Y:S02]  /*1790*/  IMAD.IADD R4, R3, 0x1, -R6 ;  /* 0x0000000103047824 */ /* 0x000fe400078e0a06 */
[----:B------:R-:W-:Y:S02]  /*17a0*/  IMAD.IADD R3, R6, 0x1, -R3 ;  /* 0x0000000106037824 */ /* 0x000fe400078e0a03 */
[----:B------:R-:W-:Y:S02]  /*17b0*/  IMAD R21, R4, R12, R21 ;  /* 0x0000000c04157224 */ /* 0x000fe400078e0215 */
[----:B------:R-:W-:Y:S02]  /*17c0*/  IMAD R20, R3, R2, R20 ;  /* 0x0000000203147224 */ /* 0x000fe400078e0214 */
.L_x_20:
[----:B------:R-:W-:Y:S05]  /*17d0*/  BRA.U !UP1, `(.L_x_21) ;  /* 0x00000001090c7547 */ /* 0x000fea000b800000 */
[----:B------:R-:W-:Y:S01]  /*17e0*/  UCGABAR_WAIT ;  /* 0x0000000000007dc7 */ /* 0x000fe20008000000 */
[----:B------:R-:W-:Y:S01]  /*17f0*/  CCTL.IVALL ;  /* 0x00000000ff00798f */ /* 0x000fe20002000000 */
[----:B------:R-:W-:Y:S05]  /*1800*/  BRA `(.L_x_22) ;  /* 0x0000000000047947 */ /* 0x000fea0003800000 */
.L_x_21:
[----:B------:R-:W-:Y:S06]  /*1810*/  BAR.SYNC.DEFER_BLOCKING 0x0 ;  /* 0x0000000000007b1d */ /* 0x000fec0000010000 */
.L_x_22:
[----:B------:R-:W-:Y:S05]  /*1820*/  BRA.U UP2, `(.L_x_23) ;  /* 0x0000001d02bc7547 */ /* 0x000fea000b800000 */
[----:B------:R-:W1:Y:S01]  /*1830*/  LDCU UR4, c[0x0][0x38c] ;  /* 0x00007180ff0477ac */ /* 0x000e620008000800 */
[----:B------:R-:W2:Y:S01]  /*1840*/  LDC R9, c[0x0][0x370] ;  /* 0x0000dc00ff097b82 */ /* 0x000ea20000000800 */
[----:B------:R-:W-:Y:S01]  /*1850*/  IMAD.SHL.U32 R16, R11, 0x40, RZ ;  /* 0x000000400b107824 */ /* 0x000fe200078e00ff */
[----:B------:R-:W-:Y:S01]  /*1860*/  PLOP3.LUT P1, PT, PT, PT, UP5, 0x80, 0x8 ;  /* 0x000000000008781c */ /* 0x000fe20003f2f058 */
[----:B------:R-:W-:Y:S01]  /*1870*/  UISETP.NE.AND UP1, UPT, UR10, URZ, UPT ;  /* 0x000000ff0a00728c */ /* 0x000fe2000bf25270 */
[----:B------:R-:W-:Y:S01]  /*1880*/  ISETP.NE.AND P4, PT, R10, RZ, P5 ;  /* 0x000000ff0a00720c */ /* 0x000fe20002f85270 */
[----:B------:R-:W-:Y:S01]  /*1890*/  IMAD.MOV.U32 R15, RZ, RZ, 0x1 ;  /* 0x00000001ff0f7424 */ /* 0x000fe200078e00ff */
[----:B------:R-:W-:Y:S01]  /*18a0*/  PLOP3.LUT P1, PT, P1, PT, PT, 0x8, 0x80 ;  /* 0x000000000080781c */ /* 0x000fe20000f2e170 */
[----:B------:R-:W-:Y:S01]  /*18b0*/  IMAD.MOV.U32 R14, RZ, RZ, RZ ;  /* 0x000000ffff0e7224 */ /* 0x000fe200078e00ff */
[----:B------:R-:W3:Y:S01]  /*18c0*/  LDC R0, c[0x0][0x374] ;  /* 0x0000dd00ff007b82 */ /* 0x000ee20000000800 */
[----:B------:R-:W-:Y:S01]  /*18d0*/  CS2R R12, SRZ ;  /* 0x00000000000c7805 */ /* 0x000fe2000001ff00 */
[----:B------:R-:W-:Y:S01]  /*18e0*/  IMAD.MOV.U32 R10, RZ, RZ, 0x1 ;  /* 0x00000001ff0a7424 */ /* 0x000fe200078e00ff */
[----:B------:R-:W-:Y:S01]  /*18f0*/  LOP3.LUT R16, R16, 0x40, RZ, 0xc0, !PT ;  /* 0x0000004010107812 */ /* 0x000fe200078ec0ff */
[----:B------:R-:W4:Y:S01]  /*1900*/  LDCU.64 UR14, c[0x0][0x348] ;  /* 0x00006900ff0e77ac */ /* 0x000f220008000a00 */
[----:B------:R-:W-:-:S02]  /*1910*/  USEL UR22, UR6, 0x2, UP1 ;  /* 0x0000000206167887 */ /* 0x000fc40008800000 */
[----:B-1----:R-:W-:Y:S01]  /*1920*/  UIADD3 UR5, UPT, UPT, UR4, 0x3f, URZ ;  /* 0x0000003f04057890 */ /* 0x002fe2000fffe0ff */
[----:B------:R-:W-:-:S03]  /*1930*/  UMOV UR23, URZ ;  /* 0x000000ff00177c82 */ /* 0x000fc60008000000 */
[----:B------:R-:W-:-:S04]  /*1940*/  USHF.R.S32.HI UR7, URZ, 0x1f, UR5 ;  /* 0x0000001fff077899 */ /* 0x000fc80008011405 */
[----:B------:R-:W-:Y:S02]  /*1950*/  ULEA.HI UR7, UR7, UR5, URZ, 0x6 ;  /* 0x0000000507077291 */ /* 0x000fe4000f8f30ff */
[----:B------:R-:W-:Y:S02]  /*1960*/  UIADD3 UR5, UPT, UPT, UR4, -0x1, URZ ;  /* 0xffffffff04057890 */ /* 0x000fe4000fffe0ff */
[----:B------:R-:W-:Y:S02]  /*1970*/  USHF.R.S32.HI UR7, URZ, 0x6, UR7 ;  /* 0x00000006ff077899 */ /* 0x000fe40008011407 */
[----:B------:R-:W-:Y:S02]  /*1980*/  UISETP.GE.U32.AND UP2, UPT, UR5, -0x7f, UPT ;  /* 0xffffff810500788c */ /* 0x000fe4000bf46070 */
[----:B------:R-:W-:Y:S02]  /*1990*/  UISETP.LT.U32.AND UP0, UPT, UR7, 0x1a, UPT ;  /* 0x0000001a0700788c */ /* 0x000fe4000bf01070 */
[----:B------:R-:W-:-:S02]  /*19a0*/  UIADD3 UR4, UPT, UPT, UR4, 0x7e, URZ ;  /* 0x0000007e04047890 */ /* 0x000fc4000fffe0ff */
[----:B------:R-:W-:-:S04]  /*19b0*/  USEL UR5, UR7, 0x1a, UP0 ;  /* 0x0000001a07057887 */ /* 0x000fc80008000000 */
[----:B------:R-:W-:Y:S02]  /*19c0*/  UIADD3 UR21, UPT, UPT, UR5, -0x1, URZ ;  /* 0xffffffff05157890 */ /* 0x000fe4000fffe0ff */
[----:B------:R-:W-:Y:S02]  /*19d0*/  @UP2 UIADD3 UR21, UPT, UPT, UR5, URZ, URZ ;  /* 0x000000ff05152290 */ /* 0x000fe4000fffe0ff */
[----:B------:R-:W-:Y:S02]  /*19e0*/  UIADD3 UR24, UPT, UPT, UR7, -UR5, URZ ;  /* 0x8000000507187290 */ /* 0x000fe4000fffe0ff */
[----:B------:R-:W-:Y:S02]  /*19f0*/  UIADD3 UR13, UPT, UPT, UR21, 0x1, URZ ;  /* 0x00000001150d7890 */ /* 0x000fe4000fffe0ff */
[----:B--2-4-:R-:W-:-:S12]  /*1a00*/  UIADD3 UR21, UPT, UPT, -UR21, URZ, URZ ;  /* 0x000000ff15157290 */ /* 0x014fd8000fffe1ff */
.L_x_43:
[----:B------:R-:W-:Y:S01]  /*1a10*/  UISETP.NE.AND UP0, UPT, UR37, URZ, UPT ;  /* 0x000000ff2500728c */ /* 0x000fe2000bf05270 */
[----:B------:R-:W1:Y:S08]  /*1a20*/  S2UR UR37, SR_CgaCtaId ;  /* 0x00000000002579c3 */ /* 0x000e700000008800 */
[----:B------:R-:W-:Y:S05]  /*1a30*/  BRA.U UP0, `(.L_x_24) ;  /* 0x0000000100347547 */ /* 0x000fea000b800000 */
[----:B------:R-:W2:Y:S01]  /*1a40*/  S2R R2, SR_CgaCtaId ;  /* 0x0000000000027919 */ /* 0x000ea20000008800 */
[----:B------:R-:W-:-:S04]  /*1a50*/  MOV R3, 0x400 ;  /* 0x0000040000037802 */ /* 0x000fc80000000f00 */
[----:B--2---:R-:W-:Y:S02]  /*1a60*/  LEA R3, R2, R3, 0x18 ;  /* 0x0000000302037211 */ /* 0x004fe400078ec0ff */
[----:B------:R-:W-:-:S03]  /*1a70*/  SHF.L.U32 R2, R10, 0x1f, RZ ;  /* 0x0000001f0a027819 */ /* 0x000fc600000006ff */
[----:B------:R-:W-:-:S04]  /*1a80*/  IMAD R3, R12, 0x8, R3 ;  /* 0x000000080c037824 */ /* 0x000fc800078e0203 */
[----:B------:R-:W2:Y:S02]  /*1a90*/  SYNCS.PHASECHK.TRANS64.TRYWAIT P0, [R3+URZ+0x240], R2 ;  /* 0x00024002030075a7 */ /* 0x000ea400080011ff */
[----:B--2---:R-:W-:Y:S05]  /*1aa0*/  @!P0 BRA `(.L_x_25) ;  /* 0x0000006c00888947 */ /* 0x004fea0003800000 */
.L_x_146:
[----:B------:R-:W-:Y:S01]  /*1ab0*/  VIADD R12, R12, 0x1 ;  /* 0x000000010c0c7836 */ /* 0x000fe20000000000 */
[----:B------:R2:W-:Y:S04]  /*1ac0*/  SYNCS.ARRIVE.TRANS64.A1T0 RZ, [R3+URZ+0x230], RZ ;  /* 0x000230ff03ff79a7 */ /* 0x0005e800081000ff */
[----:B------:R-:W-:-:S04]  /*1ad0*/  ISETP.NE.AND P0, PT, R12, 0x2, PT ;  /* 0x000000020c00780c */ /* 0x000fc80003f05270 */
[----:B------:R-:W-:Y:S02]  /*1ae0*/  SEL R12, R12, RZ, P0 ;  /* 0x000000ff0c0c7207 */ /* 0x000fe40000000000 */
[----:B--2---:R-:W-:-:S04]  /*1af0*/  SEL R3, RZ, 0x1, P0 ;  /* 0x00000001ff037807 */ /* 0x004fc80000000000 */
[----:B------:R-:W-:-:S07]  /*1b00*/  LOP3.LUT R10, R10, R3, RZ, 0x3c, !PT ;  /* 0x000000030a0a7212 */ /* 0x000fce00078e3cff */
.L_x_24:
[----:B------:R-:W-:Y:S01]  /*1b10*/  UMOV UR6, 0x400 ;  /* 0x0000040000067882 */ /* 0x000fe20000000000 */
[----:B------:R-:W-:Y:S01]  /*1b20*/  LEA.HI R3, R21, R21, RZ, 0x1 ;  /* 0x0000001515037211 */ /* 0x000fe200078f08ff */
[----:B-1----:R-:W-:Y:S01]  /*1b30*/  ULEA UR6, UR37, UR6, 0x18 ;  /* 0x0000000625067291 */ /* 0x002fe2000f8ec0ff */
[----:B------:R-:W-:Y:S01]  /*1b40*/  SHF.L.U32 R2, R15, 0x1f, RZ ;  /* 0x0000001f0f027819 */ /* 0x000fe200000006ff */
[----:B------:R-:W-:Y:S01]  /*1b50*/  UISETP.GE.U32.AND UP0, UPT, UR4, 0x7f, UPT ;  /* 0x0000007f0400788c */ /* 0x000fe2000bf06070 */
[C---:B------:R-:W-:Y:S01]  /*1b60*/  R2UR UR9, R16.reuse ;  /* 0x00000000100972ca */ /* 0x040fe200000e0000 */
[----:B------:R-:W-:Y:S01]  /*1b70*/  ULEA UR8, UR23, UR6, 0x3 ;  /* 0x0000000617087291 */ /* 0x000fe2000f8e18ff */
[----:B------:R-:W-:Y:S01]  /*1b80*/  IMAD.SHL.U32 R3, R3, 0x40, RZ ;  /* 0x0000004003037824 */ /* 0x000fe200078e00ff */
[----:B------:R-:W-:Y:S01]  /*1b90*/  R2UR UR11, R16 ;  /* 0x00000000100b72ca */ /* 0x000fe200000e0000 */
[----:B------:R-:W-:-:S03]  /*1ba0*/  UMOV UR25, URZ ;  /* 0x000000ff00197c82 */ /* 0x000fc60008000000 */
[----:B------:R-:W-:-:S03]  /*1bb0*/  R2UR UR35, R3 ;  /* 0x00000000032372ca */ /* 0x000fc600000e0000 */
[----:B------:R1:W2:Y:S01]  /*1bc0*/  SYNCS.PHASECHK.TRANS64.TRYWAIT P0, [UR8+0xd0], R2 ;  /* 0x0000d002ff0075a7 */ /* 0x0002a20008001108 */
[----:B------:R-:W-:-:S09]  /*1bd0*/  R2UR UR8, R20 ;  /* 0x00000000140872ca */ /* 0x000fd200000e0000 */
[----:B------:R-:W-:-:S04]  /*1be0*/  ULOP3.LUT UR35, UR9, 0xffffff80, UR35, 0xf8, !UPT ;  /* 0xffffff8009237892 */ /* 0x000fc8000f8ef823 */
[----:B------:R-:W-:Y:S01]  /*1bf0*/  ULEA UR11, UR8, UR11, 0x7 ;  /* 0x0000000b080b7291 */ /* 0x000fe2000f8e38ff */
[----:B------:R-:W-:Y:S11]  /*1c00*/  BRA.U !UP0, `(.L_x_26) ;  /* 0x0000000108bc7547 */ /* 0x000ff6000b800000 */
[----:B------:R-:W-:Y:S01]  /*1c10*/  UMOV UR16, UR21 ;  /* 0x0000001500107c82 */ /* 0x000fe20008000000 */
[----:B------:R-:W-:Y:S01]  /*1c20*/  UMOV UR17, UR23 ;  /* 0x0000001700117c82 */ /* 0x000fe20008000000 */
[----:B------:R-:W-:-:S05]  /*1c30*/  UMOV UR34, URZ ;  /* 0x000000ff00227c82 */ /* 0x000fca0008000000 */
.L_x_32:
[----:B------:R-:W-:Y:S01]  /*1c40*/  ULEA UR33, UR17, UR6, 0x3 ;  /* 0x0000000611217291 */ /* 0x000fe2000f8e18ff */
[----:B------:R-:W-:Y:S01]  /*1c50*/  @P5 MOV R3, 0x4000 ;  /* 0x0000400000035802 */ /* 0x000fe20000000f00 */
[----:B-12-4-:R-:W-:Y:S10]  /*1c60*/  @P0 BRA `(.L_x_27) ;  /* 0x00000000000c0947 */ /* 0x016ff40003800000 */
[----:B------:R-:W-:-:S04]  /*1c70*/  SHF.L.U32 R5, R15, 0x1f, RZ ;  /* 0x0000001f0f057819 */ /* 0x000fc800000006ff */
[----:B------:R-:W2:Y:S02]  /*1c80*/  SYNCS.PHASECHK.TRANS64.TRYWAIT P0, [UR33+0xd0], R5 ;  /* 0x0000d005ff0075a7 */ /* 0x000ea40008001121 */
[----:B--2---:R-:W-:Y:S05]  /*1c90*/  @!P0 BRA `(.L_x_28) ;  /* 0x0000006c00208947 */ /* 0x004fea0003800000 */
.L_x_27:
[----:B------:R2:W-:Y:S01]  /*1ca0*/  @P5 SYNCS.ARRIVE.TRANS64 RZ, [UR33], R3 ;  /* 0x00000003ffff59a7 */ /* 0x0005e20008000021 */
[----:B------:R-:W-:Y:S02]  /*1cb0*/  ULOP3.LUT UR8, UR22, 0x2, URZ, 0xfc, !UPT ;  /* 0x0000000216087892 */ /* 0x000fe4000f8efcff */
[----:B------:R-:W-:Y:S02]  /*1cc0*/  UIADD3 UR16, UPT, UPT, UR16, 0x1, URZ ;  /* 0x0000000110107890 */ /* 0x000fe4000fffe0ff */
[----:B------:R-:W-:Y:S02]  /*1cd0*/  UISETP.NE.AND UP0, UPT, UR8, 0x2, UPT ;  /* 0x000000020800788c */ /* 0x000fe4000bf05270 */
[----:B------:R-:W-:-:S07]  /*1ce0*/  UISETP.NE.AND UP2, UPT, UR16, 0x1, UPT ;  /* 0x000000011000788c */ /* 0x000fce000bf45270 */
[----:B------:R-:W-:Y:S05]  /*1cf0*/  BRA.U UP0, `(.L_x_29) ;  /* 0x0000000100047547 */ /* 0x000fea000b800000 */
[----:B------:R-:W-:Y:S05]  /*1d00*/  BPT.TRAP 0x1 ;  /* 0x000000040000795c */ /* 0x000fea0000300000 */
.L_x_29:
[----:B------:R-:W-:Y:S04]  /*1d10*/  BSSY.RECONVERGENT B0, `(.L_x_30) ;  /* 0x0000003000007945 */ /* 0x000fe80003800200 */
[----:B------:R-:W-:Y:S05]  /*1d20*/  @!P4 BRA `(.L_x_31) ;  /* 0x000000000004c947 */ /* 0x000fea0003800000 */
[----:B------:R-:W-:Y:S05]  /*1d30*/  BPT.TRAP 0x1 ;  /* 0x000000040000795c */ /* 0x000fea0000300000 */
.L_x_31:
[----:B------:R-:W-:Y:S05]  /*1d40*/  BSYNC.RECONVERGENT B0 ;  /* 0x0000000000007941 */ /* 0x000fea0003800200 */
.L_x_30:
[----:B------:R-:W-:Y:S02]  /*1d50*/  UIADD3 UR23, UPT, UPT, UR17, 0x1, URZ ;  /* 0x0000000111177890 */ /* 0x000fe4000fffe0ff */
[----:B------:R-:W-:Y:S02]  /*1d60*/  UIADD3 UR28, UP1, UPT, UR14, 0x80, URZ ;  /* 0x000000800e1c7890 */ /* 0x000fe4000ff3e0ff */
[----:B------:R-:W-:Y:S02]  /*1d70*/  UISETP.NE.AND UP0, UPT, UR23, 0x1a, UPT ;  /* 0x0000001a1700788c */ /* 0x000fe4000bf05270 */
[----:B------:R-:W-:Y:S02]  /*1d80*/  ULOP3.LUT UR33, UR33, 0xfefffff8, URZ, 0xc0, !UPT ;  /* 0xfefffff821217892 */ /* 0x000fe4000f8ec0ff */
[----:B------:R-:W-:Y:S02]  /*1d90*/  USEL UR9, URZ, 0x1, UP0 ;  /* 0x00000001ff097887 */ /* 0x000fe40008000000 */
[----:B------:R-:W-:-:S02]  /*1da0*/  USEL UR23, UR23, URZ, UP0 ;  /* 0x000000ff17177287 */ /* 0x000fc40008000000 */
[----:B------:R-:W-:Y:S02]  /*1db0*/  UIADD3 UR26, UP0, UPT, UR14, 0x180, URZ ;  /* 0x000001800e1a7890 */ /* 0x000fe4000ff1e0ff */
[----:B------:R-:W-:Y:S01]  /*1dc0*/  ULEA UR8, UR23, UR6, 0x3 ;  /* 0x0000000617087291 */ /* 0x000fe2000f8e18ff */
[----:B------:R-:W-:Y:S01]  /*1dd0*/  LOP3.LUT R15, R15, UR9, RZ, 0x3c, !PT ;  /* 0x000000090f0f7c12 */ /* 0x000fe2000f8e3cff */
[----:B------:R-:W-:Y:S02]  /*1de0*/  UIADD3.X UR29, UPT, UPT, URZ, UR15, URZ, UP1, !UPT ;  /* 0x0000000fff1d7290 */ /* 0x000fe40008ffe4ff */
[----:B------:R-:W-:Y:S01]  /*1df0*/  UIADD3.X UR27, UPT, UPT, URZ, UR15, URZ, UP0, !UPT ;  /* 0x0000000fff1b7290 */ /* 0x000fe200087fe4ff */
[----:B-1----:R-:W-:Y:S01]  /*1e00*/  SHF.L.U32 R2, R15, 0x1f, RZ ;  /* 0x0000001f0f027819 */ /* 0x002fe200000006ff */
[----:B------:R-:W-:Y:S01]  /*1e10*/  UMOV UR18, 0x0 ;  /* 0x0000000000127882 */ /* 0x000fe20000000000 */
[----:B------:R-:W-:Y:S01]  /*1e20*/  UMOV UR19, 0x10000000 ;  /* 0x1000000000137882 */ /* 0x000fe20000000000 */
[----:B------:R-:W-:Y:S01]  /*1e30*/  UMOV UR10, UR34 ;  /* 0x00000022000a7c82 */ /* 0x000fe20008000000 */
[----:B------:R4:W1:Y:S01]  /*1e40*/  SYNCS.PHASECHK.TRANS64.TRYWAIT P0, [UR8+0xd0], R2 ;  /* 0x0000d002ff0075a7 */ /* 0x0008620008001108 */
[----:B------:R-:W-:Y:S01]  /*1e50*/  ULEA UR8, UR17, UR6, 0xc ;  /* 0x0000000611087291 */ /* 0x000fe2000f8e60ff */
[----:B------:R-:W-:Y:S01]  /*1e60*/  UMOV UR12, UR36 ;  /* 0x00000024000c7c82 */ /* 0x000fe20008000000 */
[----:B------:R-:W-:-:S02]  /*1e70*/  UMOV UR9, UR33 ;  /* 0x0000002100097c82 */ /* 0x000fc40008000000 */
[----:B------:R-:W-:Y:S02]  /*1e80*/  UIADD3 UR32, UPT, UPT, UR8, 0x4400, URZ ;  /* 0x0000440008207890 */ /* 0x000fe4000fffe0ff */
[----:B------:R-:W-:Y:S01]  /*1e90*/  UIADD3 UR8, UPT, UPT, UR8, 0x1e400, URZ ;  /* 0x0001e40008087890 */ /* 0x000fe2000fffe0ff */
[----:B------:R-:W-:Y:S01]  /*1ea0*/  UMOV UR25, UR13 ;  /* 0x0000000d00197c82 */ /* 0x000fe20008000000 */
[----:B------:R-:W-:-:S05]  /*1eb0*/  UMOV UR17, UR23 ;  /* 0x0000001700117c82 */ /* 0x000fca0008000000 */
[----:B------:R2:W-:Y:S02]  /*1ec0*/  UTMALDG.3D.2CTA [UR32], [UR28], desc[UR18] ;  /* 0x000012201c0075b4 */ /* 0x0005e40008211000 */
[----:B------:R4:W-:Y:S01]  /*1ed0*/  UTMALDG.3D.2CTA [UR8], [UR26], desc[UR18] ;  /* 0x000012081a0075b4 */ /* 0x0009e20008211000 */
[----:B--2---:R-:W-:Y:S01]  /*1ee0*/  UIADD3 UR34, UPT, UPT, UR34, 0x40, URZ ;  /* 0x0000004022227890 */ /* 0x004fe2000fffe0ff */
[----:B------:R-:W-:Y:S11]  /*1ef0*/  BRA.U UP2, `(.L_x_32) ;  /* 0xfffffffd02507547 */ /* 0x000ff6000b83ffff */
.L_x_26:
[----:B----4-:R-:W-:Y:S01]  /*1f00*/  ULEA UR8, UR23, UR6, 0x3 ;  /* 0x0000000617087291 */ /* 0x010fe2000f8e18ff */
[----:B-1----:R-:W-:Y:S01]  /*1f10*/  SHF.L.U32 R2, R15, 0x1f, RZ ;  /* 0x0000001f0f027819 */ /* 0x002fe200000006ff */
[----:B------:R-:W-:Y:S01]  /*1f20*/  @!P1 SYNCS.ARRIVE.TRANS64.A1T0 RZ, [UR6+0x1c8], RZ ;  /* 0x0001c8ffffff99a7 */ /* 0x000fe20008100006 */
[----:B------:R-:W-:-:S06]  /*1f30*/  UISETP.GT.AND UP0, UPT, UR7, UR5, UPT ;  /* 0x000000050700728c */ /* 0x000fcc000bf04270 */
[----:B--2---:R1:W2:Y:S03]  /*1f40*/  SYNCS.PHASECHK.TRANS64.TRYWAIT P0, [UR8+0xd0], R2 ;  /* 0x0000d002ff0075a7 */ /* 0x0042a60008001108 */
[----:B------:R-:W-:Y:S05]  /*1f50*/  BRA.U !UP0, `(.L_x_33) ;  /* 0x0000000108bc7547 */ /* 0x000fea000b800000 */
[----:B------:R-:W-:Y:S01]  /*1f60*/  UIADD3 UR26, UPT, UPT, UR24, UR25, URZ ;  /* 0x00000019181a7290 */ /* 0x000fe2000fffe0ff */
[----:B------:R-:W-:-:S11]  /*1f70*/  UMOV UR27, UR23 ;  /* 0x00000017001b7c82 */ /* 0x000fd60008000000 */
.L_x_39:
[----:B------:R-:W-:Y:S01]  /*1f80*/  ULEA UR17, UR27, UR6, 0x3 ;  /* 0x000000061b117291 */ /* 0x000fe2000f8e18ff */
[----:B--2---:R-:W-:Y:S01]  /*1f90*/  @P5 MOV R3, 0x4000 ;  /* 0x0000400000035802 */ /* 0x004fe20000000f00 */
[----:B-12---:R-:W-:Y:S10]  /*1fa0*/  @P0 BRA `(.L_x_34) ;  /* 0x00000000000c0947 */ /* 0x006ff40003800000 */
[----:B------:R-:W-:-:S04]  /*1fb0*/  SHF.L.U32 R5, R15, 0x1f, RZ ;  /* 0x0000001f0f057819 */ /* 0x000fc800000006ff */
[----:B------:R-:W2:Y:S02]  /*1fc0*/  SYNCS.PHASECHK.TRANS64.TRYWAIT P0, [UR17+0xd0], R5 ;  /* 0x0000d005ff0075a7 */ /* 0x000ea40008001111 */
[----:B--2---:R-:W-:Y:S05]  /*1fd0*/  @!P0 BRA `(.L_x_35) ;  /* 0x0000006800688947 */ /* 0x004fea0003800000 */
.L_x_34:
[----:B------:R2:W-:Y:S01]  /*1fe0*/  @P5 SYNCS.ARRIVE.TRANS64 RZ, [UR17], R3 ;  /* 0x00000003ffff59a7 */ /* 0x0005e20008000011 */
[----:B------:R-:W-:-:S04]  /*1ff0*/  ULOP3.LUT UR8, UR22, 0x2, URZ, 0xfc, !UPT ;  /* 0x0000000216087892 */ /* 0x000fc8000f8efcff */
[----:B------:R-:W-:-:S09]  /*2000*/  UISETP.NE.AND UP0, UPT, UR8, 0x2, UPT ;  /* 0x000000020800788c */ /* 0x000fd2000bf05270 */
[----:B------:R-:W-:Y:S05]  /*2010*/  BRA.U UP0, `(.L_x_36) ;  /* 0x0000000100047547 */ /* 0x000fea000b800000 */
[----:B------:R-:W-:Y:S05]  /*2020*/  BPT.TRAP 0x1 ;  /* 0x000000040000795c */ /* 0x000fea0000300000 */
.L_x_36:
[----:B------:R-:W-:Y:S04]  /*2030*/  BSSY.RECONVERGENT B0, `(.L_x_37) ;  /* 0x0000003000007945 */ /* 0x000fe80003800200 */
[----:B------:R-:W-:Y:S05]  /*2040*/  @!P4 BRA `(.L_x_38) ;  /* 0x000000000004c947 */ /* 0x000fea0003800000 */
[----:B------:R-:W-:Y:S05]  /*2050*/  BPT.TRAP 0x1 ;  /* 0x000000040000795c */ /* 0x000fea0000300000 */
.L_x_38:
[----:B------:R-:W-:Y:S05]  /*2060*/  BSYNC.RECONVERGENT B0 ;  /* 0x0000000000007941 */ /* 0x000fea0003800200 */
.L_x_37:
[----:B------:R-:W-:Y:S02]  /*2070*/  UIADD3 UR23, UPT, UPT, UR27, 0x1, URZ ;  /* 0x000000011b177890 */ /* 0x000fe4000fffe0ff */
[----:B------:R-:W-:Y:S02]  /*2080*/  UIADD3 UR32, UP1, UPT, UR14, 0x80, URZ ;  /* 0x000000800e207890 */ /* 0x000fe4000ff3e0ff */
[----:B------:R-:W-:Y:S02]  /*2090*/  UISETP.NE.AND UP0, UPT, UR23, 0x1a, UPT ;  /* 0x0000001a1700788c */ /* 0x000fe4000bf05270 */
[----:B------:R-:W-:Y:S02]  /*20a0*/  USHF.L.U32 UR18, UR25, 0x6, URZ ;  /* 0x0000000619127899 */ /* 0x000fe400080006ff */
[----:B------:R-:W-:Y:S02]  /*20b0*/  USEL UR9, URZ, 0x1, UP0 ;  /* 0x00000001ff097887 */ /* 0x000fe40008000000 */
[----:B------:R-:W-:-:S02]  /*20c0*/  USEL UR23, UR23, URZ, UP0 ;  /* 0x000000ff17177287 */ /* 0x000fc40008000000 */
[----:B------:R-:W-:Y:S02]  /*20d0*/  UIADD3 UR30, UP0, UPT, UR14, 0x180, URZ ;  /* 0x000001800e1e7890 */ /* 0x000fe4000ff1e0ff */
[----:B------:R-:W-:Y:S01]  /*20e0*/  ULEA UR8, UR23, UR6, 0x3 ;  /* 0x0000000617087291 */ /* 0x000fe2000f8e18ff */
[----:B------:R-:W-:Y:S01]  /*20f0*/  LOP3.LUT R15, R15, UR9, RZ, 0x3c, !PT ;  /* 0x000000090f0f7c12 */ /* 0x000fe2000f8e3cff */
[----:B------:R-:W-:Y:S02]  /*2100*/  ULOP3.LUT UR17, UR17, 0xfefffff8, URZ, 0xc0, !UPT ;  /* 0xfefffff811117892 */ /* 0x000fe4000f8ec0ff */
[----:B------:R-:W-:Y:S01]  /*2110*/  UIADD3.X UR33, UPT, UPT, URZ, UR15, URZ, UP1, !UPT ;  /* 0x0000000fff217290 */ /* 0x000fe20008ffe4ff */
[----:B-1----:R-:W-:Y:S01]  /*2120*/  SHF.L.U32 R2, R15, 0x1f, RZ ;  /* 0x0000001f0f027819 */ /* 0x002fe200000006ff */
[----:B------:R-:W-:Y:S01]  /*2130*/  UIADD3.X UR31, UPT, UPT, URZ, UR15, URZ, UP0, !UPT ;  /* 0x0000000fff1f7290 */ /* 0x000fe200087fe4ff */
[----:B------:R-:W-:Y:S02]  /*2140*/  UMOV UR28, 0x0 ;  /* 0x00000000001c7882 */ /* 0x000fe40000000000 */
[----:B------:R4:W1:Y:S01]  /*2150*/  SYNCS.PHASECHK.TRANS64.TRYWAIT P0, [UR8+0xd0], R2 ;  /* 0x0000d002ff0075a7 */ /* 0x0008620008001108 */
[----:B------:R-:W-:Y:S01]  /*2160*/  ULEA UR8, UR27, UR6, 0xc ;  /* 0x000000061b087291 */ /* 0x000fe2000f8e60ff */
[----:B------:R-:W-:Y:S01]  /*2170*/  UMOV UR29, 0x10000000 ;  /* 0x10000000001d7882 */ /* 0x000fe20000000000 */
[----:B------:R-:W-:-:S02]  /*2180*/  UMOV UR19, UR35 ;  /* 0x0000002300137c82 */ /* 0x000fc40008000000 */
[----:B------:R-:W-:Y:S02]  /*2190*/  UIADD3 UR16, UPT, UPT, UR8, 0x4400, URZ ;  /* 0x0000440008107890 */ /* 0x000fe4000fffe0ff */
[----:B------:R-:W-:Y:S01]  /*21a0*/  UIADD3 UR8, UPT, UPT, UR8, 0x1e400, URZ ;  /* 0x0001e40008087890 */ /* 0x000fe2000fffe0ff */
[----:B------:R-:W-:Y:S01]  /*21b0*/  UMOV UR20, UR36 ;  /* 0x0000002400147c82 */ /* 0x000fe20008000000 */
[----:B------:R-:W-:Y:S01]  /*21c0*/  UMOV UR12, UR36 ;  /* 0x00000024000c7c82 */ /* 0x000fe20008000000 */
[----:B------:R-:W-:Y:S01]  /*21d0*/  UMOV UR9, UR17 ;  /* 0x0000001100097c82 */ /* 0x000fe20008000000 */
[----:B------:R-:W-:Y:S01]  /*21e0*/  UMOV UR10, UR18 ;  /* 0x00000012000a7c82 */ /* 0x000fe20008000000 */
[----:B------:R-:W-:Y:S02]  /*21f0*/  UIADD3 UR25, UPT, UPT, UR25, 0x1, URZ ;  /* 0x0000000119197890 */ /* 0x000fe4000fffe0ff */
[----:B------:R4:W-:Y:S01]  /*2200*/  UTMALDG.3D.2CTA [UR16], [UR32], desc[UR28] ;  /* 0x00001c10200075b4 */ /* 0x0009e20008211000 */
[----:B------:R-:W-:Y:S01]  /*2210*/  UMOV UR27, UR23 ;  /* 0x00000017001b7c82 */ /* 0x000fe20008000000 */
[----:B------:R-:W-:Y:S01]  /*2220*/  UISETP.NE.AND UP0, UPT, UR25, UR26, UPT ;  /* 0x0000001a1900728c */ /* 0x000fe2000bf05270 */
[----:B------:R4:W-:Y:S08]  /*2230*/  UTMALDG.3D.2CTA [UR8], [UR30], desc[UR28] ;  /* 0x00001c081e0075b4 */ /* 0x0009f00008211000 */
[----:B----4-:R-:W-:Y:S05]  /*2240*/  BRA.U UP0, `(.L_x_39) ;  /* 0xfffffffd004c7547 */ /* 0x010fea000b83ffff */
.L_x_33:
[C---:B-1----:R-:W-:Y:S01]  /*2250*/  LEA R2, R14.reuse, UR6, 0x3 ;  /* 0x000000060e027c11 */ /* 0x042fe2000f8e18ff */
[----:B------:R-:W-:Y:S01]  /*2260*/  NOP ;  /* 0x0000000000007918 */ /* 0x000fe20000000000 */
[----:B--2---:R-:W-:Y:S02]  /*2270*/  SHF.L.U32 R3, R13, 0x1f, RZ ;  /* 0x0000001f0d037819 */ /* 0x004fe400000006ff */
[----:B------:R-:W-:Y:S02]  /*2280*/  LEA R4, R14, UR6, 0x4 ;  /* 0x000000060e047c11 */ /* 0x000fe4000f8e20ff */
[----:B------:R-:W1:Y:S02]  /*2290*/  SYNCS.PHASECHK.TRANS64.TRYWAIT P0, [R2+URZ+0x1d0], R3 ;  /* 0x0001d003020075a7 */ /* 0x000e6400080011ff */
[----:B-1----:R-:W-:Y:S05]  /*22a0*/  @!P0 BRA `(.L_x_40) ;  /* 0x0000006400cc8947 */ /* 0x002fea0003800000 */
.L_x_149:
[----:B------:R-:W2:Y:S01]  /*22b0*/  LDS.128 R4, [R4+0x260] ;  /* 0x0002600004047984 */ /* 0x000ea20000000c00 */
[----:B------:R-:W-:Y:S01]  /*22c0*/  ISETP.GE.AND P0, PT, R40, 0x1, PT ;  /* 0x000000012800780c */ /* 0x000fe20003f06270 */
[----:B-1----:R-:W-:Y:S01]  /*22d0*/  VIADD R2, R2, 0x1e0 ;  /* 0x000001e002027836 */ /* 0x002fe20000000000 */
[----:B------:R-:W-:Y:S01]  /*22e0*/  @!PT LDS RZ, [RZ] ;  /* 0x00000000fffff984 */ /* 0x000fe20000000800 */
[----:B------:R-:W-:Y:S01]  /*22f0*/  @!PT LDS RZ, [RZ] ;  /* 0x00000000fffff984 */ /* 0x000fe20000000800 */
[----:B------:R-:W-:Y:S01]  /*2300*/  @!PT LDS RZ, [RZ] ;  /* 0x00000000fffff984 */ /* 0x000fe20000000800 */
[----:B------:R-:W-:Y:S01]  /*2310*/  @!PT LDS RZ, [RZ] ;  /* 0x00000000fffff984 */ /* 0x000fe20000000800 */
[----:B------:R1:W-:Y:S06]  /*2320*/  MEMBAR.ALL.CTA ;  /* 0x0000000000007992 */ /* 0x0003ec0000008000 */
[----:B-1----:R-:W1:Y:S01]  /*2330*/  FENCE.VIEW.ASYNC.S ;  /* 0x00000000000073c6 */ /* 0x002e620000000000 */
[----:B------:R-:W-:-:S04]  /*2340*/  PRMT R2, RZ, 0x654, R2 ;  /* 0x00000654ff027816 */ /* 0x000fc80000000002 */
[----:B-1----:R1:W-:Y:S01]  /*2350*/  SYNCS.ARRIVE.TRANS64.RED.A1T0 RZ, [R2+URZ], RZ ;  /* 0x000000ff02ff79a7 */ /* 0x0023e200081004ff */
[----:B--2---:R-:W-:-:S13]  /*2360*/  LOP3.LUT P2, RZ, R6, 0x1, RZ, 0xc0, !PT ;  /* 0x0000000106ff7812 */ /* 0x004fda000784c0ff */
[----:B------:R-:W-:Y:S01]  /*2370*/  @P2 SHF.R.U32.HI R3, RZ, 0x10, R5 ;  /* 0x00000010ff032819 */ /* 0x000fe20000011605 */
[----:B------:R-:W-:Y:S01]  /*2380*/  VOTEU.ANY UP0, P2 ;  /* 0x0000000000ff7886 */ /* 0x000fe20001000100 */
[----:B------:R-:W-:Y:S02]  /*2390*/  @P2 MOV R11, R4 ;  /* 0x00000004000b2202 */ /* 0x000fe40000000f00 */
[----:B------:R-:W-:Y:S02]  /*23a0*/  @P2 R2UR.BROADCAST UR8, R3 ;  /* 0x00000000030822ca */ /* 0x000fe400008e0000 */
[----:B------:R-:W-:-:S11]  /*23b0*/  @P2 LOP3.LUT R8, R5, 0xffff, RZ, 0xc0, !PT ;  /* 0x0000ffff05082812 */ /* 0x000fd600078ec0ff */
[----:B------:R-:W-:Y:S01]  /*23c0*/  @UP0 UMOV UR36, UR8 ;  /* 0x0000000800240c82 */ /* 0x000fe20008000000 */
[----:B-1----:R-:W-:Y:S05]  /*23d0*/  @!P0 BRA `(.L_x_41) ;  /* 0x0000000000b88947 */ /* 0x002fea0003800000 */
[----:B------:R-:W3:Y:S01]  /*23e0*/  LDC.64 R4, c[0x0][0xb18] ;  /* 0x0002c600ff047b82 */ /* 0x000ee20000000a00 */
[----:B------:R-:W-:-:S07]  /*23f0*/  ISETP.NE.AND P3, PT, R40, 0x1, PT ;  /* 0x000000012800780c */ /* 0x000fce0003f65270 */
[----:B------:R-:W1:Y:S08]  /*2400*/  LDC.64 R6, c[0x0][0xb10] ;  /* 0x0002c400ff067b82 */ /* 0x000e700000000a00 */
[----:B------:R-:W2:Y:S08]  /*2410*/  LDC R17, c[0x0][0xb20] ;  /* 0x0002c800ff117b82 */ /* 0x000eb00000000800 */
[----:B------:R-:W4:Y:S01]  /*2420*/  LDC R18, c[0x0][0xb0c] ;  /* 0x0002c300ff127b82 */ /* 0x000f220000000800 */
[----:B---3--:R-:W-:Y:S01]  /*2430*/  IMAD.HI.U32 R22, R0, R5, RZ ;  /* 0x0000000500167227 */ /* 0x008fe200078e00ff */
[----:B------:R-:W-:-:S06]  /*2440*/  ISETP.NE.AND P0, PT, R4, 0x1, PT ;  /* 0x000000010400780c */ /* 0x000fcc0003f05270 */
[----:B------:R-:W3:Y:S01]  /*2450*/  LDC.64 R2, c[0x0][0xb28] ;  /* 0x0002ca00ff027b82 */ /* 0x000ee20000000a00 */
[----:B-1----:R-:W-:-:S04]  /*2460*/  IMAD.HI.U32 R20, R9, R6, RZ ;  /* 0x0000000609147227 */ /* 0x002fc800078e00ff */
[----:B------:R-:W-:Y:S01]  /*2470*/  IMAD.HI.U32 R24, R11, R6, RZ ;  /* 0x000000060b187227 */ /* 0x000fe200078e00ff */
[----:B------:R-:W-:Y:S02]  /*2480*/  SHF.R.U32.HI R20, RZ, R7, R20 ;  /* 0x00000007ff147219 */ /* 0x000fe40000011614 */
[----:B--2---:R-:W-:Y:S01]  /*2490*/  SHF.R.U32.HI R19, RZ, R17, R22 ;  /* 0x00000011ff137219 */ /* 0x004fe20000011616 */
[----:B------:R-:W-:Y:S01]  /*24a0*/  IMAD.HI.U32 R22, R8, R5, RZ ;  /* 0x0000000508167227 */ /* 0x000fe200078e00ff */
[----:B------:R-:W-:Y:S02]  /*24b0*/  SHF.R.U32.HI R24, RZ, R7, R24 ;  /* 0x00000007ff187219 */ /* 0x000fe40000011618 */
[----:B------:R-:W-:Y:S02]  /*24c0*/  SEL R19, R0, R19, !P0 ;  /* 0x0000001300137207 */ /* 0x000fe40004000000 */
[----:B------:R-:W-:Y:S02]  /*24d0*/  SHF.R.U32.HI R17, RZ, R17, R22 ;  /* 0x00000011ff117219 */ /* 0x000fe40000011616 */
[----:B----4-:R-:W-:-:S02]  /*24e0*/  ISETP.NE.AND P1, PT, R18, 0x1, PT ;  /* 0x000000011200780c */ /* 0x010fc40003f25270 */
[----:B------:R-:W-:Y:S02]  /*24f0*/  SEL R17, R8, R17, !P0 ;  /* 0x0000001108117207 */ /* 0x000fe40004000000 */
[----:B------:R-:W-:Y:S02]  /*2500*/  SEL R21, R9, R20, !P1 ;  /* 0x0000001409157207 */ /* 0x000fe40004800000 */
[----:B------:R-:W-:Y:S01]  /*2510*/  SEL R5, R11, R24, !P1 ;  /* 0x000000180b057207 */ /* 0x000fe20004800000 */
[----:B---3--:R-:W-:Y:S01]  /*2520*/  IMAD.HI.U32 R20, R19, R2, RZ ;  /* 0x0000000213147227 */ /* 0x008fe200078e00ff */
[----:B------:R-:W-:-:S03]  /*2530*/  IADD3 R7, PT, PT, -R17, RZ, RZ ;  /* 0x000000ff11077210 */ /* 0x000fc60007ffe1ff */
        /* <DEDUP_REMOVED lines=11> */
[----:B------:R-:W-:-:S04]  /*25f0*/  @!P0 IMAD.HI.U32 R20, R5, R2, RZ ;  /* 0x0000000205148227 */ /* 0x000fc800078e00ff */
[----:B------:R-:W-:Y:S01]  /*2600*/  IMAD.MOV R2, RZ, RZ, -R6 ;  /* 0x000000ffff027224 */ /* 0x000fe200078e0a06 */
[----:B------:R-:W-:-:S03]  /*2610*/  @!P0 SHF.R.U32.HI R20, RZ, R3, R20 ;  /* 0x00000003ff148219 */ /* 0x000fc60000011614 */
[----:B------:R-:W-:Y:S01]  /*2620*/  IMAD R2, R40, R2, R17 ;  /* 0x0000000228027224 */ /* 0x000fe200078e0211 */
        /* <DEDUP_REMOVED lines=9> */
.L_x_41:
[----:B------:R-:W1:Y:S02]  /*26c0*/  LDCU UR8, c[0x0][0xb30] ;  /* 0x00016600ff0877ac */ /* 0x000e640008000800 */
[----:B-1----:R-:W-:-:S09]  /*26d0*/  UISETP.NE.AND UP0, UPT, UR8, 0x1, UPT ;  /* 0x000000010800788c */ /* 0x002fd2000bf05270 */
[----:B------:R-:W-:Y:S05]  /*26e0*/  BRA.U UP0, `(.L_x_42) ;  /* 0x0000000100407547 */ /* 0x000fea000b800000 */
[----:B------:R-:W1:Y:S08]  /*26f0*/  LDC.64 R4, c[0x0][0xb10] ;  /* 0x0002c400ff047b82 */ /* 0x000e700000000a00 */
[----:B------:R-:W2:Y:S08]  /*2700*/  LDC.64 R2, c[0x0][0xb18] ;  /* 0x0002c600ff027b82 */ /* 0x000eb00000000a00 */
[----:B------:R-:W4:Y:S08]  /*2710*/  LDC R6, c[0x0][0xb20] ;  /* 0x0002c800ff067b82 */ /* 0x000f300000000800 */
[----:B------:R-:W3:Y:S01]  /*2720*/  LDC R18, c[0x0][0xb0c] ;  /* 0x0002c300ff127b82 */ /* 0x000ee20000000800 */
[----:B-1----:R-:W-:-:S05]  /*2730*/  IMAD.HI.U32 R4, R11, R4, RZ ;  /* 0x000000040b047227 */ /* 0x002fca00078e00ff */
[----:B------:R-:W-:Y:S01]  /*2740*/  SHF.R.U32.HI R4, RZ, R5, R4 ;  /* 0x00000005ff047219 */ /* 0x000fe20000011604 */
[----:B--2---:R-:W-:Y:S01]  /*2750*/  IMAD.HI.U32 R3, R8, R3, RZ ;  /* 0x0000000308037227 */ /* 0x004fe200078e00ff */
[----:B------:R-:W-:-:S04]  /*2760*/  ISETP.NE.AND P0, PT, R2, 0x1, PT ;  /* 0x000000010200780c */ /* 0x000fc80003f05270 */
[----:B----4-:R-:W-:-:S04]  /*2770*/  SHF.R.U32.HI R3, RZ, R6, R3 ;  /* 0x00000006ff037219 */ /* 0x010fc80000011603 */
[----:B------:R-:W-:Y:S02]  /*2780*/  SEL R3, R8, R3, !P0 ;  /* 0x0000000308037207 */ /* 0x000fe40004000000 */
[----:B---3--:R-:W-:-:S04]  /*2790*/  ISETP.NE.AND P1, PT, R18, 0x1, PT ;  /* 0x000000011200780c */ /* 0x008fc80003f25270 */
[----:B------:R-:W-:-:S05]  /*27a0*/  SEL R4, R11, R4, !P1 ;  /* 0x000000040b047207 */ /* 0x000fca0004800000 */
[----:B------:R-:W-:Y:S02]  /*27b0*/  IMAD.IADD R5, R3, 0x1, -R4 ;  /* 0x0000000103057824 */ /* 0x000fe400078e0a04 */
[----:B------:R-:W-:Y:S02]  /*27c0*/  IMAD.IADD R3, R4, 0x1, -R3 ;  /* 0x0000000104037824 */ /* 0x000fe400078e0a03 */
[----:B------:R-:W-:Y:S02]  /*27d0*/  IMAD R11, R5, R18, R11 ;  /* 0x00000012050b7224 */ /* 0x000fe400078e020b */
[----:B------:R-:W-:-:S07]  /*27e0*/  IMAD R8, R3, R2, R8 ;  /* 0x0000000203087224 */ /* 0x000fce00078e0208 */
.L_x_42:
[----:B------:R-:W-:Y:S01]  /*27f0*/  VIADD R14, R14, 0x1 ;  /* 0x000000010e0e7836 */ /* 0x000fe20000000000 */
[----:B------:R-:W-:Y:S01]  /*2800*/  PLOP3.LUT P1, PT, PT, PT, PT, 0x80, 0x8 ;  /* 0x000000000008781c */ /* 0x000fe20003f2f070 */
[----:B------:R-:W-:Y:S02]  /*2810*/  IMAD.IADD R21, R11, 0x1, R90 ;  /* 0x000000010b157824 */ /* 0x000fe400078e025a */
[----:B------:R-:W-:Y:S01]  /*2820*/  IMAD.IADD R20, R8, 0x1, R83 ;  /* 0x0000000108147824 */ /* 0x000fe200078e0253 */
[----:B------:R-:W-:-:S04]  /*2830*/  ISETP.NE.AND P0, PT, R14, 0x2, PT ;  /* 0x000000020e00780c */ /* 0x000fc80003f05270 */
[----:B------:R-:W-:Y:S02]  /*2840*/  SEL R2, RZ, 0x1, P0 ;  /* 0x00000001ff027807 */ /* 0x000fe40000000000 */
[----:B------:R-:W-:Y:S02]  /*2850*/  SEL R14, R14, RZ, P0 ;  /* 0x000000ff0e0e7207 */ /* 0x000fe40000000000 */
[----:B------:R-:W-:Y:S01]  /*2860*/  LOP3.LUT R13, R13, R2, RZ, 0x3c, !PT ;  /* 0x000000020d0d7212 */ /* 0x000fe200078e3cff */
[----:B------:R-:W-:Y:S06]  /*2870*/  @P2 BRA `(.L_x_43) ;  /* 0xfffffff000642947 */ /* 0x000fec000383ffff */
[----:B------:R-:W-:Y:S01]  /*2880*/  UIADD3 UR6, UPT, UPT, UR6, 0xd0, URZ ;  /* 0x000000d006067890 */ /* 0x000fe2000fffe0ff */
[----:B------:R-:W-:-:S03]  /*2890*/  SHF.L.U32 R3, R15, 0x1f, RZ ;  /* 0x0000001f0f037819 */ /* 0x000fc600000006ff */
[----:B------:R-:W-:-:S09]  /*28a0*/  ULEA UR4, UR23, UR6, 0x3 ;  /* 0x0000000617047291 */ /* 0x000fd2000f8e18ff */
[----:B------:R-:W1:Y:S02]  /*28b0*/  SYNCS.PHASECHK.TRANS64.TRYWAIT P0, [UR4], R3 ;  /* 0x00000003ff0075a7 */ /* 0x000e640008001104 */
[----:B-1----:R-:W-:Y:S05]  /*28c0*/  @!P0 BRA `(.L_x_44) ;  /* 0x0000006000588947 */ /* 0x002fea0003800000 */
.L_x_151:
[----:B------:R-:W-:-:S04]  /*28d0*/  UIADD3 UR5, UPT, UPT, UR23, 0x1, URZ ;  /* 0x0000000117057890 */ /* 0x000fc8000fffe0ff */
[----:B------:R-:W-:-:S04]  /*28e0*/  UISETP.NE.AND UP0, UPT, UR5, 0x1a, UPT ;  /* 0x0000001a0500788c */ /* 0x000fc8000bf05270 */
[----:B------:R-:W-:Y:S02]  /*28f0*/  USEL UR7, URZ, 0x1, UP0 ;  /* 0x00000001ff077887 */ /* 0x000fe40008000000 */
[----:B------:R-:W-:-:S04]  /*2900*/  USEL UR5, UR5, URZ, UP0 ;  /* 0x000000ff05057287 */ /* 0x000fc80008000000 */
[----:B------:R-:W-:Y:S01]  /*2910*/  ULEA UR4, UR5, UR6, 0x3 ;  /* 0x0000000605047291 */ /* 0x000fe2000f8e18ff */
[----:B------:R-:W-:-:S04]  /*2920*/  LOP3.LUT R2, R15, UR7, RZ, 0x3c, !PT ;  /* 0x000000070f027c12 */ /* 0x000fc8000f8e3cff */
[----:B-1----:R-:W-:-:S04]  /*2930*/  SHF.L.U32 R3, R2, 0x1f, RZ ;  /* 0x0000001f02037819 */ /* 0x002fc800000006ff */
[----:B------:R-:W1:Y:S02]  /*2940*/  SYNCS.PHASECHK.TRANS64.TRYWAIT P0, [UR4], R3 ;  /* 0x00000003ff0075a7 */ /* 0x000e640008001104 */
[----:B-1----:R-:W-:Y:S05]  /*2950*/  @!P0 BRA `(.L_x_45) ;  /* 0x00000060004c8947 */ /* 0x002fea0003800000 */
.L_x_153:
        /* <DEDUP_REMOVED lines=9> */
.L_x_155:
        /* <DEDUP_REMOVED lines=9> */
.L_x_157:
        /* <DEDUP_REMOVED lines=9> */
.L_x_159:
        /* <DEDUP_REMOVED lines=9> */
.L_x_161:
        /* <DEDUP_REMOVED lines=9> */
.L_x_163:
        /* <DEDUP_REMOVED lines=9> */
.L_x_165:
        /* <DEDUP_REMOVED lines=9> */
.L_x_167:
        /* <DEDUP_REMOVED lines=9> */
.L_x_169:
        /* <DEDUP_REMOVED lines=9> */
.L_x_171:
        /* <DEDUP_REMOVED lines=9> */
.L_x_173:
        /* <DEDUP_REMOVED lines=9> */
.L_x_175:
        /* <DEDUP_REMOVED lines=9> */
.L_x_177:
        /* <DEDUP_REMOVED lines=9> */
.L_x_179:
        /* <DEDUP_REMOVED lines=9> */
.L_x_181:
        /* <DEDUP_REMOVED lines=9> */
.L_x_183:
        /* <DEDUP_REMOVED lines=9> */
.L_x_185:
        /* <DEDUP_REMOVED lines=9> */
.L_x_187:
        /* <DEDUP_REMOVED lines=9> */
.L_x_189:
        /* <DEDUP_REMOVED lines=9> */
.L_x_191:
        /* <DEDUP_REMOVED lines=9> */
.L_x_193:
        /* <DEDUP_REMOVED lines=9> */
.L_x_195:
        /* <DEDUP_REMOVED lines=9> */
.L_x_197:
        /* <DEDUP_REMOVED lines=9> */
.L_x_199:
[----:B------:R-:W-:-:S04]  /*3650*/  UIADD3 UR5, UPT, UPT, UR5, 0x1, URZ ;  /* 0x0000000105057890 */ /* 0x000fc8000fffe0ff */
[----:B------:R-:W-:-:S04]  /*3660*/  UISETP.NE.AND UP0, UPT, UR5, 0x1a, UPT ;  /* 0x0000001a0500788c */ /* 0x000fc8000bf05270 */
[----:B------:R-:W-:Y:S02]  /*3670*/  USEL UR4, URZ, 0x1, UP0 ;  /* 0x00000001ff047887 */ /* 0x000fe40008000000 */
[----:B------:R-:W-:-:S04]  /*3680*/  USEL UR5, UR5, URZ, UP0 ;  /* 0x000000ff05057287 */ /* 0x000fc80008000000 */
[----:B------:R-:W-:Y:S01]  /*3690*/  ULEA UR5, UR5, UR6, 0x3 ;  /* 0x0000000605057291 */ /* 0x000fe2000f8e18ff */
[----:B-1----:R-:W-:-:S04]  /*36a0*/  LOP3.LUT R3, R2, UR4, RZ, 0x3c, !PT ;  /* 0x0000000402037c12 */ /* 0x002fc8000f8e3cff */
[----:B------:R-:W-:Y:S01]  /*36b0*/  SHF.L.U32 R3, R3, 0x1f, RZ ;  /* 0x0000001f03037819 */ /* 0x000fe200000006ff */
[----:B---3--:R-:W-:-:S07]  /*36c0*/  IMAD.U32 R0, RZ, RZ, UR5 ;  /* 0x00000005ff007e24 */ /* 0x008fce000f8e00ff */
.L_x_69:
[----:B-1----:R1:W2:Y:S02]  /*36d0*/  SYNCS.PHASECHK.TRANS64.TRYWAIT P0, [R0+URZ], R3 ;  /* 0x00000003000075a7 */ /* 0x0022a400080011ff */
[----:B--2---:R-:W-:Y:S05]  /*36e0*/  @!P0 NANOSLEEP.SYNCS 0x989680 ;  /* 0x009896800000895d */ /* 0x004fea0003900000 */
[----:B------:R-:W2:Y:S02]  /*36f0*/  @!P0 SYNCS.PHASECHK.TRANS64 P0, [R0+URZ], R3 ;  /* 0x00000003000085a7 */ /* 0x000ea400080010ff */
[----:B--2---:R-:W-:Y:S05]  /*3700*/  @P0 EXIT ;  /* 0x000000000000094d */ /* 0x004fea0003800000 */
[----:B------:R-:W-:Y:S05]  /*3710*/  BRA `(.L_x_69) ;  /* 0xfffffffc00ec7947 */ /* 0x000fea000383ffff */
.L_x_23:
[----:B------:R-:W-:-:S04]  /*3720*/  UISETP.NE.AND UP1, UPT, UR37, URZ, UPT ;  /* 0x000000ff2500728c */ /* 0x000fc8000bf25270 */
[----:B------:R-:W-:-:S09]  /*3730*/  UISETP.NE.OR UP1, UPT, UR10, 0x1, UP1 ;  /* 0x000000010a00788c */ /* 0x000fd20008f25670 */
[----:B------:R-:W-:Y:S05]  /*3740*/  BRA.U UP1, `(.L_x_70) ;  /* 0x00000005014c7547 */ /* 0x000fea000b800000 */
[----:B------:R-:W-:Y:S01]  /*3750*/  HFMA2 R11, -RZ, RZ, 0, 0 ;  /* 0x00000000ff0b7431 */ /* 0x000fe200000001ff */
[----:B------:R-:W-:Y:S01]  /*3760*/  ISETP.GE.U32.AND P2, PT, R10, 0x2, PT ;  /* 0x000000020a00780c */ /* 0x000fe20003f46070 */
[----:B------:R-:W-:Y:S01]  /*3770*/  IMAD.MOV.U32 R12, RZ, RZ, 0x1 ;  /* 0x00000001ff0c7424 */ /* 0x000fe200078e00ff */
[----:B------:R-:W-:Y:S01]  /*3780*/  CS2R R8, SRZ ;  /* 0x0000000000087805 */ /* 0x000fe2000001ff00 */
[----:B------:R-:W-:Y:S01]  /*3790*/  IMAD.MOV.U32 R3, RZ, RZ, RZ ;  /* 0x000000ffff037224 */ /* 0x000fe200078e00ff */
[----:B------:R-:W-:Y:S01]  /*37a0*/  UMOV UR4, 0x400 ;  /* 0x0000040000047882 */ /* 0x000fe20000000000 */
[----:B------:R-:W-:Y:S01]  /*37b0*/  UMOV UR6, URZ ;  /* 0x000000ff00067c82 */ /* 0x000fe20008000000 */
[----:B------:R-:W-:-:S12]  /*37c0*/  ULEA UR37, UR37, UR4, 0x18 ;  /* 0x0000000425257291 */ /* 0x000fd8000f8ec0ff */
.L_x_74:
[----:B------:R-:W-:Y:S02]  /*37d0*/  LEA R0, R3, UR37, 0x3 ;  /* 0x0000002503007c11 */ /* 0x000fe4000f8e18ff */
[----:B------:R-:W-:-:S03]  /*37e0*/  SHF.L.U32 R5, R8, 0x1f, RZ ;  /* 0x0000001f08057819 */ /* 0x000fc600000006ff */
[----:B------:R-:W-:Y:S01]  /*37f0*/  VIADD R4, R0, 0x240 ;  /* 0x0000024000047836 */ /* 0x000fe20000000000 */
[----:B------:R-:W1:Y:S02]  /*3800*/  SYNCS.PHASECHK.TRANS64.TRYWAIT P0, [R0+URZ+0x230], R5 ;  /* 0x00023005000075a7 */ /* 0x000e6400080011ff */
[----:B-1----:R-:W-:Y:S05]  /*3810*/  @!P0 BRA `(.L_x_71) ;  /* 0x0000005800dc8947 */ /* 0x002fea0003800000 */
.L_x_200:
[----:B------:R-:W-:Y:S01]  /*3820*/  ULEA UR5, UR6, UR37, 0x3 ;  /* 0x0000002506057291 */ /* 0x000fe2000f8e18ff */
[----:B------:R-:W-:Y:S01]  /*3830*/  PRMT R4, RZ, 0x654, R4 ;  /* 0x00000654ff047816 */ /* 0x000fe20000000004 */
[----:B-1----:R-:W-:Y:S01]  /*3840*/  @!P2 IMAD.MOV.U32 R5, RZ, RZ, 0x10 ;  /* 0x00000010ff05a424 */ /* 0x002fe200078e00ff */
[----:B------:R-:W-:Y:S01]  /*3850*/  SHF.L.U32 R7, R12, 0x1f, RZ ;  /* 0x0000001f0c077819 */ /* 0x000fe200000006ff */
[----:B------:R-:W-:Y:S01]  /*3860*/  UIADD3 UR4, UPT, UPT, UR5, 0x1d0, URZ ;  /* 0x000001d005047890 */ /* 0x000fe2000fffe0ff */
[----:B------:R1:W-:Y:S05]  /*3870*/  SYNCS.ARRIVE.TRANS64.RED.A1T0 RZ, [R4+URZ], RZ ;  /* 0x000000ff04ff79a7 */ /* 0x0003ea00081004ff */
[----:B------:R-:W-:Y:S01]  /*3880*/  IMAD.U32 R13, RZ, RZ, UR4 ;  /* 0x00000004ff0d7e24 */ /* 0x000fe2000f8e00ff */
[----:B------:R-:W2:Y:S04]  /*3890*/  SYNCS.PHASECHK.TRANS64.TRYWAIT P0, [UR5+0x1e0], R7 ;  /* 0x0001e007ff0075a7 */ /* 0x000ea80008001105 */
[----:B------:R-:W-:Y:S01]  /*38a0*/  PRMT R13, R10, 0x654, R13 ;  /* 0x000006540a0d7816 */ /* 0x000fe2000000000d */
[----:B-12---:R-:W-:Y:S06]  /*38b0*/  @!P0 BRA `(.L_x_72) ;  /* 0x0000005800c88947 */ /* 0x006fec0003800000 */
.L_x_202:
[----:B------:R-:W-:Y:S01]  /*38c0*/  ULEA UR4, UR6, UR37, 0x4 ;  /* 0x0000002506047291 */ /* 0x000fe2000f8e20ff */
[----:B------:R-:W-:Y:S01]  /*38d0*/  SEL R2, R13, R2, !P2 ;  /* 0x000000020d027207 */ /* 0x000fe20005000000 */
[----:B------:R-:W-:Y:S01]  /*38e0*/  UIADD3 UR5, UPT, UPT, UR5, 0x1d0, URZ ;  /* 0x000001d005057890 */ /* 0x000fe2000fffe0ff */
[----:B-1----:R-:W-:Y:S01]  /*38f0*/  LEA R0, R11, UR37, 0x3 ;  /* 0x000000250b007c11 */ /* 0x002fe2000f8e18ff */
[----:B------:R-:W-:Y:S01]  /*3900*/  UIADD3 UR4, UPT, UPT, UR4, 0x260, URZ ;  /* 0x0000026004047890 */ /* 0x000fe2000fffe0ff */
[----:B------:R1:W-:Y:S01]  /*3910*/  @!P2 SYNCS.ARRIVE.TRANS64.RED RZ, [R2+URZ], R5 ;  /* 0x0000000502ffa9a7 */ /* 0x0003e200080004ff */
[----:B------:R-:W-:Y:S01]  /*3920*/  UIADD3 UR6, UPT, UPT, UR6, 0x1, URZ ;  /* 0x0000000106067890 */ /* 0x000fe2000fffe0ff */
[----:B------:R-:W-:-:S03]  /*3930*/  VIADD R3, R3, 0x1 ;  /* 0x0000000103037836 */ /* 0x000fc60000000000 */
[----:B------:R-:W-:Y:S02]  /*3940*/  UISETP.NE.AND UP0, UPT, UR6, 0x2, UPT ;  /* 0x000000020600788c */ /* 0x000fe4000bf05270 */
[----:B------:R-:W-:Y:S01]  /*3950*/  ISETP.NE.AND P0, PT, R3, 0x2, PT ;  /* 0x000000020300780c */ /* 0x000fe20003f05270 */
[----:B------:R-:W-:Y:S06]  /*3960*/  UGETNEXTWORKID.BROADCAST [UR4], [UR5] ;  /* 0x00000000040073ca */ /* 0x000fec0008000100 */
[----:B------:R-:W-:Y:S02]  /*3970*/  USEL UR4, URZ, 0x1, UP0 ;  /* 0x00000001ff047887 */ /* 0x000fe40008000000 */
[----:B------:R-:W-:-:S04]  /*3980*/  USEL UR6, UR6, URZ, UP0 ;  /* 0x000000ff06067287 */ /* 0x000fc80008000000 */
[----:B------:R-:W-:Y:S02]  /*3990*/  LOP3.LUT R12, R12, UR4, RZ, 0x3c, !PT ;  /* 0x000000040c0c7c12 */ /* 0x000fe4000f8e3cff */
[----:B-1----:R-:W-:-:S04]  /*39a0*/  SHF.L.U32 R5, R9, 0x1f, RZ ;  /* 0x0000001f09057819 */ /* 0x002fc800000006ff */
[----:B------:R-:W1:Y:S02]  /*39b0*/  SYNCS.PHASECHK.TRANS64.TRYWAIT P1, [R0+URZ+0x1d0], R5 ;  /* 0x0001d005000075a7 */ /* 0x000e6400080211ff */
[----:B-1----:R-:W-:Y:S05]  /*39c0*/  @!P1 BRA `(.L_x_73) ;  /* 0x00000058009c9947 */ /* 0x002fea0003800000 */
.L_x_203:
[----:B------:R-:W-:Y:S01]  /*39d0*/  LEA R4, R11, UR37, 0x4 ;  /* 0x000000250b047c11 */ /* 0x000fe2000f8e20ff */
[----:B-1----:R-:W-:Y:S01]  /*39e0*/  VIADD R0, R0, 0x1e0 ;  /* 0x000001e000007836 */ /* 0x002fe20000000000 */
[----:B------:R-:W-:Y:S01]  /*39f0*/  SEL R3, R3, RZ, P0 ;  /* 0x000000ff03037207 */ /* 0x000fe20000000000 */
[----:B------:R-:W-:-:S03]  /*3a00*/  VIADD R11, R11, 0x1 ;  /* 0x000000010b0b7836 */ /* 0x000fc60000000000 */
[----:B------:R-:W1:Y:S01]  /*3a10*/  LDS.128 R4, [R4+0x260] ;  /* 0x0002600004047984 */ /* 0x000e620000000c00 */
[----:B------:R-:W-:Y:S02]  /*3a20*/  PRMT R0, RZ, 0x654, R0 ;  /* 0x00000654ff007816 */ /* 0x000fe40000000000 */
[C---:B------:R-:W-:Y:S01]  /*3a30*/  ISETP.NE.AND P1, PT, R11.reuse, 0x2, PT ;  /* 0x000000020b00780c */ /* 0x040fe20003f25270 */
[----:B------:R-:W-:Y:S01]  /*3a40*/  @!PT LDS RZ, [RZ] ;  /* 0x00000000fffff984 */ /* 0x000fe20000000800 */
[----:B------:R-:W-:Y:S01]  /*3a50*/  @!PT LDS RZ, [RZ] ;  /* 0x00000000fffff984 */ /* 0x000fe20000000800 */
[----:B------:R-:W-:Y:S01]  /*3a60*/  @!PT LDS RZ, [RZ] ;  /* 0x00000000fffff984 */ /* 0x000fe20000000800 */
[----:B------:R-:W-:Y:S01]  /*3a70*/  @!PT LDS RZ, [RZ] ;  /* 0x00000000fffff984 */ /* 0x000fe20000000800 */
[----:B------:R2:W-:Y:S06]  /*3a80*/  MEMBAR.ALL.CTA ;  /* 0x0000000000007992 */ /* 0x0005ec0000008000 */
[----:B--2---:R-:W2:Y:S01]  /*3a90*/  FENCE.VIEW.ASYNC.S ;  /* 0x00000000000073c6 */ /* 0x004ea20000000000 */
[----:B------:R-:W-:Y:S01]  /*3aa0*/  SEL R11, R11, RZ, P1 ;  /* 0x000000ff0b0b7207 */ /* 0x000fe20000800000 */
[----:B--2---:R2:W-:Y:S01]  /*3ab0*/  SYNCS.ARRIVE.TRANS64.RED.A1T0 RZ, [R0+URZ], RZ ;  /* 0x000000ff00ff79a7 */ /* 0x0045e200081004ff */
[----:B-1----:R-:W-:-:S02]  /*3ac0*/  LOP3.LUT P3, RZ, R6, 0x1, RZ, 0xc0, !PT ;  /* 0x0000000106ff7812 */ /* 0x002fc4000786c0ff */
[----:B------:R-:W-:-:S04]  /*3ad0*/  SEL R5, RZ, 0x1, P0 ;  /* 0x00000001ff057807 */ /* 0x000fc80000000000 */
[----:B------:R-:W-:Y:S02]  /*3ae0*/  LOP3.LUT R8, R8, R5, RZ, 0x3c, !PT ;  /* 0x0000000508087212 */ /* 0x000fe400078e3cff */
[----:B--2---:R-:W-:-:S04]  /*3af0*/  SEL R0, RZ, 0x1, P1 ;  /* 0x00000001ff007807 */ /* 0x004fc80000800000 */
[----:B------:R-:W-:Y:S01]  /*3b00*/  LOP3.LUT R9, R9, R0, RZ, 0x3c, !PT ;  /* 0x0000000009097212 */ /* 0x000fe200078e3cff */
[----:B------:R-:W-:Y:S06]  /*3b10*/  @P3 BRA `(.L_x_74) ;  /* 0xfffffffc002c3947 */ /* 0x000fec000383ffff */
[----:B------:R-:W-:Y:S01]  /*3b20*/  ULEA UR5, UR6, UR37, 0x3 ;  /* 0x0000002506057291 */ /* 0x000fe2000f8e18ff */
[----:B------:R-:W-:-:S08]  /*3b30*/  SHF.L.U32 R3, R12, 0x1f, RZ ;  /* 0x0000001f0c037819 */ /* 0x000fd000000006ff */
[----:B------:R-:W1:Y:S02]  /*3b40*/  SYNCS.PHASECHK.TRANS64 P0, [UR5+0x1e0], R3 ;  /* 0x0001e003ff0075a7 */ /* 0x000e640008001005 */
[----:B-1----:R-:W-:Y:S05]  /*3b50*/  @P0 BRA `(.L_x_75) ;  /* 0x0000000000080947 */ /* 0x002fea0003800000 */
[----:B------:R-:W1:Y:S02]  /*3b60*/  SYNCS.PHASECHK.TRANS64.TRYWAIT P0, [UR5+0x1e0], R3 ;  /* 0x0001e003ff0075a7 */ /* 0x000e640008001105 */
[----:B-1----:R-:W-:Y:S05]  /*3b70*/  @!P0 BRA `(.L_x_76) ;  /* 0x0000005800448947 */ /* 0x002fea0003800000 */
.L_x_75:
[----:B------:R-:W-:-:S04]  /*3b80*/  UIADD3 UR4, UPT, UPT, UR6, 0x1, URZ ;  /* 0x0000000106047890 */ /* 0x000fc8000fffe0ff */
[----:B------:R-:W-:-:S04]  /*3b90*/  UISETP.NE.AND UP0, UPT, UR4, 0x2, UPT ;  /* 0x000000020400788c */ /* 0x000fc8000bf05270 */
[----:B------:R-:W-:Y:S02]  /*3ba0*/  USEL UR7, URZ, 0x1, UP0 ;  /* 0x00000001ff077887 */ /* 0x000fe40008000000 */
[----:B------:R-:W-:-:S04]  /*3bb0*/  USEL UR4, UR4, URZ, UP0 ;  /* 0x000000ff04047287 */ /* 0x000fc80008000000 */
[----:B------:R-:W-:Y:S01]  /*3bc0*/  ULEA UR4, UR4, UR37, 0x3 ;  /* 0x0000002504047291 */ /* 0x000fe2000f8e18ff */
[----:B-1----:R-:W-:-:S04]  /*3bd0*/  LOP3.LUT R3, R12, UR7, RZ, 0x3c, !PT ;  /* 0x000000070c037c12 */ /* 0x002fc8000f8e3cff */
[----:B------:R-:W-:-:S04]  /*3be0*/  SHF.L.U32 R0, R3, 0x1f, RZ ;  /* 0x0000001f03007819 */ /* 0x000fc800000006ff */
[----:B------:R-:W1:Y:S02]  /*3bf0*/  SYNCS.PHASECHK.TRANS64 P0, [UR4+0x1e0], R0 ;  /* 0x0001e000ff0075a7 */ /* 0x000e640008001004 */
[----:B-1----:R-:W-:Y:S05]  /*3c00*/  @P0 EXIT ;  /* 0x000000000000094d */ /* 0x002fea0003800000 */
[----:B------:R-:W-:Y:S02]  /*3c10*/  SHF.L.U32 R3, R3, 0x1f, RZ ;  /* 0x0000001f03037819 */ /* 0x000fe400000006ff */
[----:B------:R-:W-:-:S07]  /*3c20*/  MOV R0, UR4 ;  /* 0x0000000400007c02 */ /* 0x000fce0008000f00 */
.L_x_77:
[----:B-1----:R1:W2:Y:S02]  /*3c30*/  SYNCS.PHASECHK.TRANS64.TRYWAIT P0, [R0+URZ+0x1e0], R3 ;  /* 0x0001e003000075a7 */ /* 0x0022a400080011ff */
[----:B--2---:R-:W-:Y:S05]  /*3c40*/  @!P0 NANOSLEEP.SYNCS 0x989680 ;  /* 0x009896800000895d */ /* 0x004fea0003900000 */
[----:B------:R-:W2:Y:S02]  /*3c50*/  @!P0 SYNCS.PHASECHK.TRANS64 P0, [R0+URZ+0x1e0], R3 ;  /* 0x0001e003000085a7 */ /* 0x000ea400080010ff */
[----:B--2---:R-:W-:Y:S05]  /*3c60*/  @P0 EXIT ;  /* 0x000000000000094d */ /* 0x004fea0003800000 */
[----:B------:R-:W-:Y:S05]  /*3c70*/  BRA `(.L_x_77) ;  /* 0xfffffffc00ec7947 */ /* 0x000fea000383ffff */
.L_x_70:
[----:B------:R-:W-:Y:S05]  /*3c80*/  BRA.U UP4, `(.L_x_78) ;  /* 0x0000001104a07547 */ /* 0x000fea000b800000 */
[----:B------:R-:W-:Y:S01]  /*3c90*/  UMOV UR6, 0x40 ;  /* 0x0000004000067882 */ /* 0x000fe20000000000 */
[----:B------:R-:W-:Y:S01]  /*3ca0*/  NOP ;  /* 0x0000000000007918 */ /* 0x000fe20000000000 */
[----:B------:R-:W-:Y:S01]  /*3cb0*/  ULEA UR6, UR37, UR6, 0x18 ;  /* 0x0000000625067291 */ /* 0x000fe2000f8ec0ff */
[----:B------:R-:W-:Y:S02]  /*3cc0*/  UMOV UR7, 0x400 ;  /* 0x0000040000077882 */ /* 0x000fe40000000000 */
[----:B------:R-:W-:-:S06]  /*3cd0*/  ULEA UR37, UR37, UR7, 0x18 ;  /* 0x0000000725257291 */ /* 0x000fcc000f8ec0ff */
[----:B------:R-:W1:Y:S02]  /*3ce0*/  LDS.U8 R2, [UR6+0x1c] ;  /* 0x00001c06ff027984 */ /* 0x000e640008000000 */
[----:B-1----:R-:W-:-:S13]  /*3cf0*/  ISETP.NE.AND P0, PT, R2, RZ, PT ;  /* 0x000000ff0200720c */ /* 0x002fda0003f05270 */
[----:B------:R-:W-:Y:S05]  /*3d00*/  @P0 BRA `(.L_x_79) ;  /* 0x0000000400080947 */ /* 0x000fea0003800000 */
[----:B------:R-:W-:Y:S02]  /*3d10*/  UISETP.NE.U32.AND UP0, UPT, UR5, 0x1, UPT ;  /* 0x000000010500788c */ /* 0x000fe4000bf05070 */
[----:B------:R-:W-:-:S07]  /*3d20*/  UIADD3 UR8, UPT, UPT, UR6, 0x8, URZ ;  /* 0x0000000806087890 */ /* 0x000fce000fffe0ff */
[----:B------:R-:W-:Y:S05]  /*3d30*/  BRA.U !UP0, `(.L_x_80) ;  /* 0x00000001089c7547 */ /* 0x000fea000b800000 */
[----:B------:R-:W-:Y:S01]  /*3d40*/  ELECT P0, URZ, PT ;  /* 0x0000000000ff782f */ /* 0x000fe20003800000 */
[----:B------:R-:W-:-:S12]  /*3d50*/  BSSY B0, `(.L_x_80) ;  /* 0x0000025000007945 */ /* 0x000fd80003800000 */
[----:B------:R-:W-:Y:S05]  /*3d60*/  @!P0 BRA `(.L_x_81) ;  /* 0x00000000008c8947 */ /* 0x000fea0003800000 */
[----:B------:R-:W-:-:S05]  /*3d70*/  UMOV UR7, 0x10 ;  /* 0x0000001000077882 */ /* 0x000fca0000000000 */
[----:B------:R-:W-:Y:S04]  /*3d80*/  DEPBAR.LE SB1, 0x36 ;  /* 0x00009d800000791a */ /* 0x000fe80000000000 */
[----:B------:R-:W1:Y:S02]  /*3d90*/  UTCATOMSWS.2CTA.FIND_AND_SET.ALIGN UP1, UR7, UR7 ;  /* 0x00000007000775e3 */ /* 0x000e640008220800 */
[----:B-1----:R-:W-:Y:S01]  /*3da0*/  MOV R11, UR7 ;  /* 0x00000007000b7c02 */ /* 0x002fe20008000f00 */
[----:B------:R-:W-:Y:S06]  /*3db0*/  BRA.U UP1, `(.L_x_82) ;  /* 0x0000000101187547 */ /* 0x000fec000b800000 */
.L_x_83:
[----:B------:R-:W-:Y:S05]  /*3dc0*/  NANOSLEEP 0x64 ;  /* 0x000000640000795d */ /* 0x000fea0003800000 */
[----:B------:R-:W-:-:S05]  /*3dd0*/  UMOV UR7, 0x10 ;  /* 0x0000001000077882 */ /* 0x000fca0000000000 */
[----:B------:R-:W-:Y:S04]  /*3de0*/  DEPBAR.LE SB1, 0x36 ;  /* 0x00009d800000791a */ /* 0x000fe80000000000 */
[----:B------:R-:W1:Y:S02]  /*3df0*/  UTCATOMSWS.2CTA.FIND_AND_SET.ALIGN UP1, UR7, UR7 ;  /* 0x00000007000775e3 */ /* 0x000e640008220800 */
[----:B-1----:R-:W-:Y:S01]  /*3e00*/  MOV R11, UR7 ;  /* 0x00000007000b7c02 */ /* 0x002fe20008000f00 */
[----:B------:R-:W-:Y:S05]  /*3e10*/  BRA.U !UP1, `(.L_x_83) ;  /* 0xfffffffd09e87547 */ /* 0x000fea000b83ffff */
.L_x_82:
[----:B------:R-:W1:Y:S01]  /*3e20*/  LDS R5, [UR6+0x10] ;  /* 0x00001006ff057984 */ /* 0x000e620008000800 */
[----:B------:R-:W-:Y:S01]  /*3e30*/  IMAD.U32 R3, RZ, RZ, UR37 ;  /* 0x00000025ff037e24 */ /* 0x000fe2000f8e00ff */
[----:B------:R-:W-:-:S03]  /*3e40*/  MOV R2, UR4 ;  /* 0x0000000400027c02 */ /* 0x000fc60008000f00 */
[----:B------:R-:W-:Y:S01]  /*3e50*/  VIADD R3, R3, 0x280 ;  /* 0x0000028003037836 */ /* 0x000fe20000000000 */
[----:B-1----:R-:W-:-:S04]  /*3e60*/  SHF.L.U32 R5, R5, 0x1f, RZ ;  /* 0x0000001f05057819 */ /* 0x002fc800000006ff */
[----:B------:R-:W1:Y:S02]  /*3e70*/  SYNCS.PHASECHK.TRANS64.TRYWAIT P0, [UR6+0x8], R5 ;  /* 0x00000805ff0075a7 */ /* 0x000e640008001106 */
[----:B-1----:R-:W-:Y:S05]  /*3e80*/  @P0 BRA `(.L_x_84) ;  /* 0x0000000000080947 */ /* 0x002fea0003800000 */
[----:B------:R-:W1:Y:S02]  /*3e90*/  SYNCS.PHASECHK.TRANS64.TRYWAIT P0, [UR6+0x8], R5 ;  /* 0x00000805ff0075a7 */ /* 0x000e640008001106 */
[----:B-1----:R-:W-:Y:S05]  /*3ea0*/  @!P0 BRA `(.L_x_85) ;  /* 0x0000005400908947 */ /* 0x002fea0003800000 */
.L_x_84:
[----:B-1----:R-:W-:Y:S01]  /*3eb0*/  HFMA2 R4, -RZ, RZ, 0, 5.9604644775390625e-08 ;  /* 0x00000001ff047431 */ /* 0x002fe200000001ff */
[----:B------:R-:W-:Y:S01]  /*3ec0*/  UPRMT UR7, UR4, 0x654, UR8 ;  /* 0x0000065404077896 */ /* 0x000fe20008000008 */
[----:B------:R-:W-:Y:S01]  /*3ed0*/  IMAD.MOV.U32 R6, RZ, RZ, 0xffff ;  /* 0x0000ffffff067424 */ /* 0x000fe200078e00ff */
[----:B------:R-:W-:Y:S01]  /*3ee0*/  PRMT R2, R2, 0x654, R3 ;  /* 0x0000065402027816 */ /* 0x000fe20000000003 */
[----:B------:R-:W-:Y:S02]  /*3ef0*/  IMAD.MOV.U32 R5, RZ, RZ, 0x4 ;  /* 0x00000004ff057424 */ /* 0x000fe400078e00ff */
[----:B------:R-:W-:Y:S01]  /*3f00*/  IMAD.SHL.U32 R9, R11, 0x20, RZ ;  /* 0x000000200b097824 */ /* 0x000fe200078e00ff */
[----:B------:R-:W-:Y:S02]  /*3f10*/  MOV R3, UR7 ;  /* 0x0000000700037c02 */ /* 0x000fe40008000f00 */
[-C--:B------:R-:W-:Y:S01]  /*3f20*/  SHF.L.U32 R7, R6, R11.reuse, RZ ;  /* 0x0000000b06077219 */ /* 0x080fe200000006ff */
[----:B------:R1:W-:Y:S01]  /*3f30*/  SYNCS.ARRIVE.TRANS64.RED RZ, [UR7], R5 ;  /* 0x00000005ffff79a7 */ /* 0x0003e20008000407 */
[----:B------:R-:W-:Y:S01]  /*3f40*/  SHF.L.U32 R6, R4, R11, RZ ;  /* 0x0000000b04067219 */ /* 0x000fe200000006ff */
[----:B------:R1:W-:Y:S04]  /*3f50*/  STS [UR37+0x280], R9 ;  /* 0x00028009ff007988 */ /* 0x0003e80008000825 */
[----:B------:R1:W-:Y:S04]  /*3f60*/  STAS [R2.64], R11 ;  /* 0x0000000b02007dbd */ /* 0x0003e8000c0008ff */
[----:B------:R1:W-:Y:S04]  /*3f70*/  ATOMS.OR RZ, [UR6+0x14], R7 ;  /* 0x00001407ffff798c */ /* 0x0003e8000b000006 */
[----:B------:R1:W-:Y:S04]  /*3f80*/  ATOMS.OR RZ, [UR6+0x18], R6 ;  /* 0x00001806ffff798c */ /* 0x0003e8000b000006 */
[----:B------:R1:W-:Y:S02]  /*3f90*/  ATOMS.XOR RZ, [UR6+0x10], R4 ;  /* 0x00001004ffff798c */ /* 0x0003e4000b800006 */
.L_x_81:
[----:B------:R-:W-:Y:S05]  /*3fa0*/  BSYNC B0 ;  /* 0x0000000000007941 */ /* 0x000fea0003800000 */
.L_x_80:
[----:B------:R-:W-:Y:S05]  /*3fb0*/  BRA.U UP0, `(.L_x_86) ;  /* 0x00000001006c7547 */ /* 0x000fea000b800000 */
[----:B------:R-:W-:-:S03]  /*3fc0*/  UMOV UR7, 0xffffffff ;  /* 0xffffffff00077882 */ /* 0x000fc60000000000 */
[----:B------:R-:W-:Y:S05]  /*3fd0*/  BRA.DIV UR7, `(.L_x_87) ;  /* 0x00000056075c7947 */ /* 0x000fea000b800000 */
[----:B------:R-:W-:-:S13]  /*3fe0*/  ELECT P6, URZ, PT ;  /* 0x0000000000ff782f */ /* 0x000fda00038c0000 */
.L_x_207:
[----:B------:R-:W-:Y:S05]  /*3ff0*/  @!P6 BRA `(.L_x_86) ;  /* 0x00000000005ce947 */ /* 0x000fea0003800000 */
[----:B-1----:R-:W1:Y:S02]  /*4000*/  LDS R3, [UR6+0x10] ;  /* 0x00001006ff037984 */ /* 0x002e640008000800 */
[----:B-1----:R-:W-:-:S04]  /*4010*/  SHF.L.U32 R3, R3, 0x1f, RZ ;  /* 0x0000001f03037819 */ /* 0x002fc800000006ff */
[----:B------:R-:W1:Y:S02]  /*4020*/  SYNCS.PHASECHK.TRANS64.TRYWAIT P0, [UR6+0x8], R3 ;  /* 0x00000803ff0075a7 */ /* 0x000e640008001106 */
[----:B-1----:R-:W-:Y:S05]  /*4030*/  @P0 BRA `(.L_x_88) ;  /* 0x0000000000080947 */ /* 0x002fea0003800000 */
[----:B------:R-:W1:Y:S02]  /*4040*/  SYNCS.PHASECHK.TRANS64.TRYWAIT P0, [UR6+0x8], R3 ;  /* 0x00000803ff0075a7 */ /* 0x000e640008001106 */
[----:B-1----:R-:W-:Y:S05]  /*4050*/  @!P0 BRA `(.L_x_89) ;  /* 0x00000054005c8947 */ /* 0x002fea0003800000 */
.L_x_88:
[----:B------:R-:W2:Y:S01]  /*4060*/  LDS R5, [UR37+0x280] ;  /* 0x00028025ff057984 */ /* 0x000ea20008000800 */
[----:B-1----:R-:W-:Y:S02]  /*4070*/  HFMA2 R2, -RZ, RZ, 0, 5.9604644775390625e-08 ;  /* 0x00000001ff027431 */ /* 0x002fe400000001ff */
[----:B------:R-:W-:Y:S01]  /*4080*/  IMAD.MOV.U32 R3, RZ, RZ, 0xffff ;  /* 0x0000ffffff037424 */ /* 0x000fe200078e00ff */
[----:B------:R-:W-:Y:S01]  /*4090*/  UPRMT UR7, UR4, 0x654, UR8 ;  /* 0x0000065404077896 */ /* 0x000fe20008000008 */
[----:B--2---:R-:W-:-:S03]  /*40a0*/  IMAD.SHL.U32 R4, R5, 0x20, RZ ;  /* 0x0000002005047824 */ /* 0x004fc600078e00ff */
[-C--:B------:R-:W-:Y:S02]  /*40b0*/  SHF.L.U32 R3, R3, R5.reuse, RZ ;  /* 0x0000000503037219 */ /* 0x080fe400000006ff */
[----:B------:R-:W-:Y:S01]  /*40c0*/  SHF.L.U32 R5, R2, R5, RZ ;  /* 0x0000000502057219 */ /* 0x000fe200000006ff */
[----:B------:R2:W-:Y:S04]  /*40d0*/  STS [UR37+0x280], R4 ;  /* 0x00028004ff007988 */ /* 0x0005e80008000825 */
[----:B------:R2:W-:Y:S04]  /*40e0*/  ATOMS.OR RZ, [UR6+0x14], R3 ;  /* 0x00001403ffff798c */ /* 0x0005e8000b000006 */
[----:B------:R2:W-:Y:S01]  /*40f0*/  ATOMS.OR RZ, [UR6+0x18], R5 ;  /* 0x00001805ffff798c */ /* 0x0005e2000b000006 */
[----:B------:R-:W-:Y:S03]  /*4100*/  SYNCS.ARRIVE.TRANS64.RED.A1T0 RZ, [UR7], RZ ;  /* 0x000000ffffff79a7 */ /* 0x000fe60008100407 */
[----:B------:R2:W-:Y:S01]  /*4110*/  ATOMS.XOR RZ, [UR6+0x10], R2 ;  /* 0x00001002ffff798c */ /* 0x0005e2000b800006 */
[----:B------:R-:W-:Y:S05]  /*4120*/  BRA `(.L_x_86) ;  /* 0x0000000000107947 */ /* 0x000fea0003800000 */
.L_x_79:
[----:B------:R-:W-:-:S05]  /*4130*/  MOV R2, 0xffffffff ;  /* 0xffffffff00027802 */ /* 0x000fca0000000f00 */
[----:B------:R1:W-:Y:S02]  /*4140*/  STS [UR37+0x280], R2 ;  /* 0x00028002ff007988 */ /* 0x0003e40008000825 */
[----:B-1----:R-:W-:Y:S02]  /*4150*/  MOV R2, 0x4170 ;  /* 0x0000417000027802 */ /* 0x002fe40000000f00 */
[----:B-----5:R-:W-:Y:S05]  /*4160*/  CALL.REL.NOINC `($__internal_1_$__cuda_sm10x_tcgen05_guardrail_trap_phase_invalid_during_alloc) ;  /* 0x0000005800a47944 */ /* 0x020fea0003c00000 */
.L_x_86:
[----:B------:R-:W-:Y:S05]  /*4170*/  WARPSYNC.ALL ;  /* 0x0000000000007948 */ /* 0x000fea0003800000 */
[----:B------:R-:W3:Y:S01]  /*4180*/  S2UR UR8, SR_CgaCtaId ;  /* 0x00000000000879c3 */ /* 0x000ee20000008800 */
[----:B------:R-:W-:Y:S01]  /*4190*/  UMOV UR6, 0x400 ;  /* 0x0000040000067882 */ /* 0x000fe20000000000 */
[----:B------:R-:W-:-:S06]  /*41a0*/  NOP ;  /* 0x0000000000007918 */ /* 0x000fcc0000000000 */
[----:B------:R-:W-:Y:S06]  /*41b0*/  BAR.ARV 0x6, 0xa0 ;  /* 0x0182800000007b1d */ /* 0x000fec0000002000 */
[----:B------:R-:W-:Y:S01]  /*41c0*/  LOP3.LUT R0, R0, 0xffff, RZ, 0xc0, !PT ;  /* 0x0000ffff00007812 */ /* 0x000fe200078ec0ff */
[----:B-1----:R-:W-:Y:S01]  /*41d0*/  IMAD.MOV.U32 R9, RZ, RZ, 0x1 ;  /* 0x00000001ff097424 */ /* 0x002fe200078e00ff */
[----:B------:R-:W-:Y:S01]  /*41e0*/  LOP3.LUT R8, R8, 0xffff, RZ, 0xc0, !PT ;  /* 0x0000ffff08087812 */ /* 0x000fe200078ec0ff */
[----:B------:R-:W-:Y:S01]  /*41f0*/  UMOV UR22, URZ ;  /* 0x000000ff00167c82 */ /* 0x000fe20008000000 */
[----:B------:R-:W-:Y:S01]  /*4200*/  R2UR UR12, R0 ;  /* 0x00000000000c72ca */ /* 0x000fe200000e0000 */
[----:B------:R-:W-:Y:S01]  /*4210*/  UMOV UR21, URZ ;  /* 0x000000ff00157c82 */ /* 0x000fe20008000000 */
[----:B------:R-:W-:Y:S01]  /*4220*/  R2UR UR13, R8 ;  /* 0x00000000080d72ca */ /* 0x000fe200000e0000 */
[----:B------:R-:W-:Y:S01]  /*4230*/  IMAD.MOV.U32 R8, RZ, RZ, RZ ;  /* 0x000000ffff087224 */ /* 0x000fe200078e00ff */
[----:B------:R-:W-:Y:S01]  /*4240*/  UMOV UR20, URZ ;  /* 0x000000ff00147c82 */ /* 0x000fe20008000000 */
[----:B------:R-:W-:-:S02]  /*4250*/  UISETP.NE.AND UP2, UPT, UR5, URZ, UPT ;  /* 0x000000ff0500728c */ /* 0x000fc4000bf45270 */
[----:B---3--:R-:W-:Y:S01]  /*4260*/  ULEA UR8, UR8, UR6, 0x18 ;  /* 0x0000000608087291 */ /* 0x008fe2000f8ec0ff */
[----:B------:R-:W1:Y:S03]  /*4270*/  LDCU UR6, c[0x0][0x38c] ;  /* 0x00007180ff0677ac */ /* 0x000e660008000800 */
[----:B------:R-:W-:Y:S02]  /*4280*/  UIADD3 UR14, UPT, UPT, UR8, 0x4400, URZ ;  /* 0x00004400080e7890 */ /* 0x000fe4000fffe0ff */
[----:B------:R-:W-:-:S03]  /*4290*/  UIADD3 UR15, UPT, UPT, UR8, 0x1e400, URZ ;  /* 0x0001e400080f7890 */ /* 0x000fc6000fffe0ff */
[----:B--2---:R-:W2:Y:S01]  /*42a0*/  LDS R2, [UR8+0x280] ;  /* 0x00028008ff027984 */ /* 0x004ea20008000800 */
[----:B------:R-:W-:Y:S02]  /*42b0*/  USHF.R.U32.HI UR14, URZ, 0x4, UR14 ;  /* 0x00000004ff0e7899 */ /* 0x000fe4000801160e */
[----:B------:R-:W-:Y:S02]  /*42c0*/  USHF.R.U32.HI UR15, URZ, 0x4, UR15 ;  /* 0x00000004ff0f7899 */ /* 0x000fe4000801160f */
[----:B------:R-:W-:Y:S02]  /*42d0*/  ULOP3.LUT UR14, UR14, 0x3fff, URZ, 0xc0, !UPT ;  /* 0x00003fff0e0e7892 */ /* 0x000fe4000f8ec0ff */
[----:B------:R-:W-:Y:S02]  /*42e0*/  ULOP3.LUT UR15, UR15, 0x3fff, URZ, 0xc0, !UPT ;  /* 0x00003fff0f0f7892 */ /* 0x000fe4000f8ec0ff */
[----:B------:R-:W-:Y:S02]  /*42f0*/  ULOP3.LUT UR14, UR14, 0x10000, URZ, 0xfc, !UPT ;  /* 0x000100000e0e7892 */ /* 0x000fe4000f8efcff */
[----:B-1----:R-:W-:-:S02]  /*4300*/  UIADD3 UR6, UPT, UPT, UR6, 0x3f, URZ ;  /* 0x0000003f06067890 */ /* 0x002fc4000fffe0ff */
[----:B------:R-:W-:Y:S02]  /*4310*/  ULOP3.LUT UR15, UR15, 0x10000, URZ, 0xfc, !UPT ;  /* 0x000100000f0f7892 */ /* 0x000fe4000f8efcff */
[----:B------:R-:W-:Y:S01]  /*4320*/  USHF.R.S32.HI UR7, URZ, 0x1f, UR6 ;  /* 0x0000001fff077899 */ /* 0x000fe20008011406 */
[----:B------:R-:W-:Y:S01]  /*4330*/  UMOV UR28, 0x0 ;  /* 0x00000000001c7882 */ /* 0x000fe20000000000 */
[----:B------:R-:W-:Y:S02]  /*4340*/  UMOV UR29, 0x82004a0 ;  /* 0x082004a0001d7882 */ /* 0x000fe40000000000 */
[----:B------:R-:W-:Y:S01]  /*4350*/  ULEA.HI UR7, UR7, UR6, URZ, 0x6 ;  /* 0x0000000607077291 */ /* 0x000fe2000f8f30ff */
[----:B------:R-:W-:Y:S01]  /*4360*/  UMOV UR26, 0x0 ;  /* 0x00000000001a7882 */ /* 0x000fe20000000000 */
[----:B------:R-:W-:Y:S02]  /*4370*/  UMOV UR27, 0x82004a0 ;  /* 0x082004a0001b7882 */ /* 0x000fe40000000000 */
[----:B------:R-:W-:-:S04]  /*4380*/  USHF.R.S32.HI UR7, URZ, 0x6, UR7 ;  /* 0x00000006ff077899 */ /* 0x000fc80008011407 */
[----:B------:R-:W-:-:S04]  /*4390*/  UISETP.LT.AND UP0, UPT, UR7, 0x1, UPT ;  /* 0x000000010700788c */ /* 0x000fc8000bf01270 */
[----:B------:R-:W-:Y:S01]  /*43a0*/  USEL UR23, UR7, 0x1, !UP0 ;  /* 0x0000000107177887 */ /* 0x000fe2000c000000 */
[----:B--2---:R-:W-:Y:S02]  /*43b0*/  R2UR UR24, R2 ;  /* 0x00000000021872ca */ /* 0x004fe400000e0000 */
[----:B------:R-:W-:-:S13]  /*43c0*/  CS2R R2, SRZ ;  /* 0x0000000000027805 */ /* 0x000fda000001ff00 */
.L_x_97:
[C---:B------:R-:W-:Y:S02]  /*43d0*/  LEA R0, R8.reuse, UR8, 0x3 ;  /* 0x0000000808007c11 */ /* 0x040fe4000f8e18ff */
[----:B------:R-:W-:Y:S02]  /*43e0*/  SHF.L.U32 R5, R3, 0x1f, RZ ;  /* 0x0000001f03057819 */ /* 0x000fe400000006ff */
[----:B------:R-:W-:Y:S02]  /*43f0*/  LEA R4, R8, UR8, 0x4 ;  /* 0x0000000808047c11 */ /* 0x000fe4000f8e20ff */
[----:B------:R-:W1:Y:S02]  /*4400*/  SYNCS.PHASECHK.TRANS64.TRYWAIT P0, [R0+URZ+0x1d0], R5 ;  /* 0x0001d005000075a7 */ /* 0x000e6400080011ff */
[----:B-1-34-:R-:W-:Y:S05]  /*4410*/  @!P0 BRA `(.L_x_90) ;  /* 0x0000005000848947 */ /* 0x01afea0003800000 */
.L_x_208:
[----:B-1----:R-:W1:Y:S01]  /*4420*/  LDS.128 R4, [R4+0x260] ;  /* 0x0002600004047984 */ /* 0x002e620000000c00 */
[----:B------:R-:W-:Y:S02]  /*4430*/  VIADD R0, R0, 0x1e0 ;  /* 0x000001e000007836 */ /* 0x000fe40000000000 */
[----:B------:R-:W-:Y:S01]  /*4440*/  VIADD R8, R8, 0x1 ;  /* 0x0000000108087836 */ /* 0x000fe20000000000 */
[----:B------:R-:W-:Y:S01]  /*4450*/  @!PT LDS RZ, [RZ] ;  /* 0x00000000fffff984 */ /* 0x000fe20000000800 */
[----:B------:R-:W-:Y:S01]  /*4460*/  @!PT LDS RZ, [RZ] ;  /* 0x00000000fffff984 */ /* 0x000fe20000000800 */
[----:B------:R-:W-:Y:S01]  /*4470*/  @!PT LDS RZ, [RZ] ;  /* 0x00000000fffff984 */ /* 0x000fe20000000800 */
[----:B------:R-:W-:Y:S01]  /*4480*/  @!PT LDS RZ, [RZ] ;  /* 0x00000000fffff984 */ /* 0x000fe20000000800 */
[----:B------:R2:W-:Y:S06]  /*4490*/  MEMBAR.ALL.CTA ;  /* 0x0000000000007992 */ /* 0x0005ec0000008000 */
[----:B--2---:R-:W2:Y:S01]  /*44a0*/  FENCE.VIEW.ASYNC.S ;  /* 0x00000000000073c6 */ /* 0x004ea20000000000 */
[----:B------:R-:W-:-:S04]  /*44b0*/  PRMT R0, RZ, 0x654, R0 ;  /* 0x00000654ff007816 */ /* 0x000fc80000000000 */
[----:B--2---:R2:W-:Y:S01]  /*44c0*/  SYNCS.ARRIVE.TRANS64.RED.A1T0 RZ, [R0+URZ], RZ ;  /* 0x000000ff00ff79a7 */ /* 0x0045e200081004ff */
[----:B-1----:R-:W-:Y:S01]  /*44d0*/  LOP3.LUT P1, RZ, R6, 0x1, RZ, 0xc0, !PT ;  /* 0x0000000106ff7812 */ /* 0x002fe2000782c0ff */
[----:B--2---:R-:W-:-:S12]  /*44e0*/  BRA.U UP2, `(.L_x_91) ;  /* 0x0000000102e07547 */ /* 0x004fd8000b800000 */
[----:B------:R-:W1:Y:S01]  /*44f0*/  LDCU UR6, c[0x0][0x38c] ;  /* 0x00007180ff0677ac */ /* 0x000e620008000800 */
[----:B------:R-:W-:Y:S02]  /*4500*/  PLOP3.LUT P2, PT, PT, PT, PT, 0x80, 0x8 ;  /* 0x000000000008781c */ /* 0x000fe40003f4f070 */
[----:B------:R-:W-:Y:S01]  /*4510*/  SHF.L.U32 R5, R9, 0x1f, RZ ;  /* 0x0000001f09057819 */ /* 0x000fe200000006ff */
[----:B------:R-:W-:Y:S02]  /*4520*/  ULEA UR10, UR22, UR8, 0x3 ;  /* 0x00000008160a7291 */ /* 0x000fe4000f8e18ff */
[----:B------:R-:W-:Y:S02]  /*4530*/  ULEA UR11, UR22, UR24, 0x6 ;  /* 0x00000018160b7291 */ /* 0x000fe4000f8e30ff */
[----:B-1----:R-:W-:-:S06]  /*4540*/  UISETP.GE.AND UP0, UPT, UR6, 0x1, UPT ;  /* 0x000000010600788c */ /* 0x002fcc000bf06270 */
[----:B------:R-:W-:-:S05]  /*4550*/  PLOP3.LUT P0, PT, PT, PT, UP0, 0x80, 0x8 ;  /* 0x000000000008781c */ /* 0x000fca0003f0f008 */
[----:B------:R-:W-:-:S08]  /*4560*/  @UP0 ULEA UR6, UR21, UR8, 0x3 ;  /* 0x0000000815060291 */ /* 0x000fd0000f8e18ff */
[----:B------:R-:W-:-:S04]  /*4570*/  @P0 SHF.L.U32 R0, R2, 0x1f, RZ ;  /* 0x0000001f02000819 */ /* 0x000fc800000006ff */
[----:B------:R1:W2:Y:S01]  /*4580*/  @P0 SYNCS.PHASECHK.TRANS64.TRYWAIT P2, [UR6], R0 ;  /* 0x00000000ff0005a7 */ /* 0x0002a20008041106 */
[----:B------:R-:W3:Y:S02]  /*4590*/  SYNCS.PHASECHK.TRANS64.TRYWAIT P0, [UR10+0x210], R5 ;  /* 0x00021005ff0075a7 */ /* 0x000ee4000800110a */
[----:B-123--:R-:W-:Y:S05]  /*45a0*/  @!P0 BRA `(.L_x_92) ;  /* 0x0000005000348947 */ /* 0x00efea0003800000 */
.L_x_210:
[----:B------:R-:W-:Y:S01]  /*45b0*/  UMOV UR19, UR20 ;  /* 0x0000001400137c82 */ /* 0x000fe20008000000 */
[----:B------:R-:W-:Y:S05]  /*45c0*/  BRA.U !UP0, `(.L_x_93) ;  /* 0x0000000108987547 */ /* 0x000fea000b800000 */
[----:B------:R-:W-:Y:S02]  /*45d0*/  UIADD3 UR19, UPT, UPT, UR23, UR20, URZ ;  /* 0x0000001417137290 */ /* 0x000fe4000fffe0ff */
[----:B------:R-:W-:Y:S01]  /*45e0*/  UPLOP3.LUT UP3, UPT, UPT, UPT, UPT, 0x40, 0x4 ;  /* 0x000000000004789c */ /* 0x000fe20003f6e870 */
[----:B------:R-:W-:Y:S01]  /*45f0*/  UMOV UR18, UR7 ;  /* 0x0000000700127c82 */ /* 0x000fe20008000000 */
[----:B------:R-:W-:-:S09]  /*4600*/  UMOV UR17, UR21 ;  /* 0x0000001500117c82 */ /* 0x000fd20008000000 */
.L_x_96:
[----:B--2---:R-:W-:Y:S01]  /*4610*/  ULEA UR9, UR17, UR8, 0x3 ;  /* 0x0000000811097291 */ /* 0x004fe2000f8e18ff */
[----:B---3--:R-:W-:Y:S11]  /*4620*/  @P2 BRA `(.L_x_94) ;  /* 0x00000000000c2947 */ /* 0x008ff60003800000 */
[----:B-1----:R-:W-:Y:S04]  /*4630*/  SHF.L.U32 R5, R2, 0x1f, RZ ;  /* 0x0000001f02057819 */ /* 0x002fe800000006ff */
[----:B------:R-:W1:Y:S02]  /*4640*/  SYNCS.PHASECHK.TRANS64.TRYWAIT P0, [UR9], R5 ;  /* 0x00000005ff0075a7 */ /* 0x000e640008001109 */
[----:B-1----:R-:W-:Y:S05]  /*4650*/  @!P0 BRA `(.L_x_95) ;  /* 0x0000005000208947 */ /* 0x002fea0003800000 */
.L_x_94:
[----:B------:R-:W-:Y:S01]  /*4660*/  UISETP.NE.AND UP0, UPT, UR18, 0x1, UPT ;  /* 0x000000011200788c */ /* 0x000fe2000bf05270 */
[----:B------:R-:W-:Y:S01]  /*4670*/  PLOP3.LUT P2, PT, PT, PT, PT, 0x80, 0x8 ;  /* 0x000000000008781c */ /* 0x000fe20003f4f070 */
[----:B------:R-:W-:Y:S02]  /*4680*/  UIADD3 UR21, UPT, UPT, UR17, 0x1, URZ ;  /* 0x0000000111157890 */ /* 0x000fe4000fffe0ff */
[----:B------:R-:W-:Y:S02]  /*4690*/  ULEA UR30, UR17, UR15, 0x8 ;  /* 0x0000000f111e7291 */ /* 0x000fe4000f8e40ff */
[----:B------:R-:W-:Y:S01]  /*46a0*/  UISETP.NE.AND UP1, UPT, UR21, 0x1a, UPT ;  /* 0x0000001a1500788c */ /* 0x000fe2000bf25270 */
[----:B------:R-:W-:Y:S01]  /*46b0*/  PLOP3.LUT P0, PT, PT, PT, UP0, 0x80, 0x8 ;  /* 0x000000000008781c */ /* 0x000fe20003f0f008 */
[----:B------:R-:W-:Y:S02]  /*46c0*/  ULEA UR32, UR17, UR14, 0x8 ;  /* 0x0000000e11207291 */ /* 0x000fe4000f8e40ff */
[----:B------:R-:W-:Y:S02]  /*46d0*/  USEL UR16, URZ, 0x1, UP1 ;  /* 0x00000001ff107887 */ /* 0x000fe40008800000 */
[----:B------:R-:W-:Y:S02]  /*46e0*/  USEL UR21, UR21, URZ, UP1 ;  /* 0x000000ff15157287 */ /* 0x000fe40008800000 */
[----:B------:R-:W-:Y:S02]  /*46f0*/  UIADD3 UR36, UPT, UPT, UR30, 0x2, URZ ;  /* 0x000000021e247890 */ /* 0x000fe4000fffe0ff */
[----:B------:R-:W-:Y:S01]  /*4700*/  @UP0 ULEA UR6, UR21, UR8, 0x3 ;  /* 0x0000000815060291 */ /* 0x000fe2000f8e18ff */
[----:B------:R-:W-:Y:S01]  /*4710*/  LOP3.LUT R2, R2, UR16, RZ, 0x3c, !PT ;  /* 0x0000001002027c12 */ /* 0x000fe2000f8e3cff */
[----:B------:R-:W-:Y:S02]  /*4720*/  UIADD3 UR34, UPT, UPT, UR32, 0x2, URZ ;  /* 0x0000000220227890 */ /* 0x000fe4000fffe0ff */
[----:B------:R-:W-:Y:S01]  /*4730*/  UIADD3 UR9, UPT, UPT, UR9, 0xd0, URZ ;  /* 0x000000d009097890 */ /* 0x000fe2000fffe0ff */
[----:B-1----:R-:W-:Y:S01]  /*4740*/  @P0 SHF.L.U32 R0, R2, 0x1f, RZ ;  /* 0x0000001f02000819 */ /* 0x002fe200000006ff */
[----:B------:R-:W-:Y:S01]  /*4750*/  UMOV UR31, 0x80004020 ;  /* 0x80004020001f7882 */ /* 0x000fe20000000000 */
[----:B------:R-:W-:Y:S01]  /*4760*/  UMOV UR33, 0x80004020 ;  /* 0x8000402000217882 */ /* 0x000fe20000000000 */
[----:B------:R-:W-:Y:S01]  /*4770*/  UMOV UR37, 0x80004020 ;  /* 0x8000402000257882 */ /* 0x000fe20000000000 */
[----:B------:R2:W3:Y:S01]  /*4780*/  @P0 SYNCS.PHASECHK.TRANS64.TRYWAIT P2, [UR6], R0 ;  /* 0x00000000ff0005a7 */ /* 0x0004e20008041106 */
[----:B------:R-:W-:Y:S01]  /*4790*/  UIADD3 UR20, UPT, UPT, UR20, 0x1, URZ ;  /* 0x0000000114147890 */ /* 0x000fe2000fffe0ff */
[----:B------:R2:W-:Y:S01]  /*47a0*/  UTCIMMA.2CTA gdesc[UR32], gdesc[UR30], tmem[UR11], tmem[UR28], idesc[UR29], UP3 ;  /* 0x00ff1c1e200075ea */ /* 0x0005e20009a0010b */
[----:B------:R-:W-:Y:S02]  /*47b0*/  UIADD3 UR18, UPT, UPT, UR18, -0x1, URZ ;  /* 0xffffffff12127890 */ /* 0x000fe4000fffe0ff */
[----:B------:R-:W-:Y:S02]  /*47c0*/  UISETP.NE.AND UP0, UPT, UR20, UR19, UPT ;  /* 0x000000131400728c */ /* 0x000fe4000bf05270 */
[----:B------:R-:W-:Y:S01]  /*47d0*/  UPLOP3.LUT UP3, UPT, UPT, UPT, UPT, 0x80, 0x8 ;  /* 0x000000000008789c */ /* 0x000fe20003f6f070 */
[----:B------:R-:W-:Y:S01]  /*47e0*/  UMOV UR35, 0x80004020 ;  /* 0x8000402000237882 */ /* 0x000fe20000000000 */
[----:B------:R-:W-:Y:S01]  /*47f0*/  UMOV UR17, UR21 ;  /* 0x0000001500117c82 */ /* 0x000fe20008000000 */
[----:B------:R2:W-:Y:S01]  /*4800*/  UTCIMMA.2CTA gdesc[UR34], gdesc[UR36], tmem[UR11], tmem[UR26], idesc[UR27], UPT ;  /* 0x00ff1a24220075ea */ /* 0x0005e2000ba0010b */
[----:B------:R2:W-:Y:S03]  /*4810*/  UTCBAR.2CTA.MULTICAST [UR9], URZ, UR13 ;  /* 0x000000ff090073e9 */ /* 0x0005e6000820080d */
[----:B------:R-:W-:Y:S05]  /*4820*/  BRA.U UP0, `(.L_x_96) ;  /* 0xfffffffd00787547 */ /* 0x000fea000b83ffff */
.L_x_93:
[----:B------:R-:W-:Y:S01]  /*4830*/  UIADD3 UR10, UPT, UPT, UR10, 0x1f0, URZ ;  /* 0x000001f00a0a7890 */ /* 0x000fe2000fffe0ff */
[----:B------:R-:W-:-:S08]  /*4840*/  UMOV UR20, UR19 ;  /* 0x0000001300147c82 */ /* 0x000fd00008000000 */
[----:B------:R4:W-:Y:S01]  /*4850*/  UTCBAR.2CTA.MULTICAST [UR10], URZ, UR12 ;  /* 0x000000ff0a0073e9 */ /* 0x0009e2000820080c */
[----:B------:R-:W-:Y:S02]  /*4860*/  NOP ;  /* 0x0000000000007918 */ /* 0x000fe40000000000 */
.L_x_91:
[----:B------:R-:W-:Y:S01]  /*4870*/  UIADD3 UR22, UPT, UPT, UR22, 0x1, URZ ;  /* 0x0000000116167890 */ /* 0x000fe2000fffe0ff */
[----:B------:R-:W-:-:S03]  /*4880*/  ISETP.NE.AND P0, PT, R8, 0x2, PT ;  /* 0x000000020800780c */ /* 0x000fc60003f05270 */
[----:B------:R-:W-:Y:S01]  /*4890*/  UISETP.NE.AND UP0, UPT, UR22, 0x4, UPT ;  /* 0x000000041600788c */ /* 0x000fe2000bf05270 */
[----:B-12---:R-:W-:Y:S02]  /*48a0*/  SEL R0, RZ, 0x1, P0 ;  /* 0x00000001ff007807 */ /* 0x006fe40000000000 */
[----:B------:R-:W-:Y:S01]  /*48b0*/  SEL R8, R8, RZ, P0 ;  /* 0x000000ff08087207 */ /* 0x000fe20000000000 */
[----:B------:R-:W-:Y:S01]  /*48c0*/  USEL UR6, URZ, 0x1, UP0 ;  /* 0x00000001ff067887 */ /* 0x000fe20008000000 */
[----:B------:R-:W-:Y:S01]  /*48d0*/  LOP3.LUT R3, R3, R0, RZ, 0x3c, !PT ;  /* 0x0000000003037212 */ /* 0x000fe200078e3cff */
[----:B------:R-:W-:-:S04]  /*48e0*/  USEL UR22, UR22, URZ, UP0 ;  /* 0x000000ff16167287 */ /* 0x000fc80008000000 */
[----:B------:R-:W-:Y:S01]  /*48f0*/  LOP3.LUT R9, R9, UR6, RZ, 0x3c, !PT ;  /* 0x0000000609097c12 */ /* 0x000fe2000f8e3cff */
[----:B------:R-:W-:Y:S07]  /*4900*/  @P1 BRA `(.L_x_97) ;  /* 0xfffffff800b01947 */ /* 0x000fee000383ffff */
[----:B------:R-:W1:Y:S01]  /*4910*/  S2UR UR6, SR_CgaCtaId ;  /* 0x00000000000679c3 */ /* 0x000e620000008800 */
[----:B------:R-:W-:Y:S01]  /*4920*/  ELECT P0, URZ, PT ;  /* 0x0000000000ff782f */ /* 0x000fe20003800000 */
[----:B------:R-:W-:Y:S01]  /*4930*/  HFMA2 R0, -RZ, RZ, 0, 5.9604644775390625e-08 ;  /* 0x00000001ff007431 */ /* 0x000fe200000001ff */
[----:B------:R-:W-:-:S05]  /*4940*/  UMOV UR7, 0x40 ;  /* 0x0000004000077882 */ /* 0x000fca0000000000 */
[----:B------:R-:W-:Y:S01]  /*4950*/  UVIRTCOUNT.DEALLOC.SMPOOL 0x80 ;  /* 0x000000800000784c */ /* 0x000fe20000000000 */
[----:B------:R-:W-:Y:S02]  /*4960*/  UISETP.NE.AND UP0, UPT, UR5, URZ, UPT ;  /* 0x000000ff0500728c */ /* 0x000fe4000bf05270 */
[----:B-1----:R-:W-:-:S09]  /*4970*/  ULEA UR6, UR6, UR7, 0x18 ;  /* 0x0000000706067291 */ /* 0x002fd2000f8ec0ff */
[----:B------:R1:W-:Y:S01]  /*4980*/  @P0 STS.U8 [UR6+0x1c], R0 ;  /* 0x00001c00ff000988 */ /* 0x0003e20008000006 */
[----:B------:R-:W-:Y:S05]  /*4990*/  BRA.U UP0, `(.L_x_98) ;  /* 0x0000000100a07547 */ /* 0x000fea000b800000 */
[----:B------:R-:W-:Y:S01]  /*49a0*/  UIADD3 UR5, UPT, UPT, UR8, 0x210, URZ ;  /* 0x0000021008057890 */ /* 0x000fe2000fffe0ff */
[----:B------:R-:W-:-:S03]  /*49b0*/  SHF.L.U32 R3, R9, 0x1f, RZ ;  /* 0x0000001f09037819 */ /* 0x000fc600000006ff */
[----:B------:R-:W-:-:S09]  /*49c0*/  ULEA UR7, UR22, UR5, 0x3 ;  /* 0x0000000516077291 */ /* 0x000fd2000f8e18ff */
[----:B------:R-:W2:Y:S02]  /*49d0*/  SYNCS.PHASECHK.TRANS64.TRYWAIT P0, [UR7], R3 ;  /* 0x00000003ff0075a7 */ /* 0x000ea40008001107 */
[----:B--2---:R-:W-:Y:S05]  /*49e0*/  @!P0 BRA `(.L_x_99) ;  /* 0x0000004c00548947 */ /* 0x004fea0003800000 */
.L_x_213:
[----:B------:R-:W-:-:S04]  /*49f0*/  UIADD3 UR9, UPT, UPT, UR22, 0x1, URZ ;  /* 0x0000000116097890 */ /* 0x000fc8000fffe0ff */
[----:B------:R-:W-:-:S04]  /*4a00*/  UISETP.NE.AND UP1, UPT, UR9, 0x4, UPT ;  /* 0x000000040900788c */ /* 0x000fc8000bf25270 */
[----:B----4-:R-:W-:Y:S02]  /*4a10*/  USEL UR10, URZ, 0x1, UP1 ;  /* 0x00000001ff0a7887 */ /* 0x010fe40008800000 */
[----:B------:R-:W-:-:S04]  /*4a20*/  USEL UR9, UR9, URZ, UP1 ;  /* 0x000000ff09097287 */ /* 0x000fc80008800000 */
[----:B------:R-:W-:Y:S01]  /*4a30*/  ULEA UR7, UR9, UR5, 0x3 ;  /* 0x0000000509077291 */ /* 0x000fe2000f8e18ff */
[----:B------:R-:W-:-:S04]  /*4a40*/  LOP3.LUT R2, R9, UR10, RZ, 0x3c, !PT ;  /* 0x0000000a09027c12 */ /* 0x000fc8000f8e3cff */
[----:B-1----:R-:W-:-:S04]  /*4a50*/  SHF.L.U32 R3, R2, 0x1f, RZ ;  /* 0x0000001f02037819 */ /* 0x002fc800000006ff */
[----:B------:R-:W1:Y:S02]  /*4a60*/  SYNCS.PHASECHK.TRANS64.TRYWAIT P0, [UR7], R3 ;  /* 0x00000003ff0075a7 */ /* 0x000e640008001107 */
[----:B-1----:R-:W-:Y:S05]  /*4a70*/  @!P0 BRA `(.L_x_100) ;  /* 0x0000004c00488947 */ /* 0x002fea0003800000 */
.L_x_215:
        /* <DEDUP_REMOVED lines=9> */
.L_x_217:
[----:B------:R-:W-:-:S04]  /*4b10*/  UIADD3 UR9, UPT, UPT, UR9, 0x1, URZ ;  /* 0x0000000109097890 */ /* 0x000fc8000fffe0ff */
[----:B------:R-:W-:-:S04]  /*4b20*/  UISETP.NE.AND UP1, UPT, UR9, 0x4, UPT ;  /* 0x000000040900788c */ /* 0x000fc8000bf25270 */
[----:B------:R-:W-:Y:S02]  /*4b30*/  USEL UR7, URZ, 0x1, UP1 ;  /* 0x00000001ff077887 */ /* 0x000fe40008800000 */
[----:B------:R-:W-:-:S04]  /*4b40*/  USEL UR9, UR9, URZ, UP1 ;  /* 0x000000ff09097287 */ /* 0x000fc80008800000 */
[----:B------:R-:W-:Y:S01]  /*4b50*/  ULEA UR9, UR9, UR5, 0x3 ;  /* 0x0000000509097291 */ /* 0x000fe2000f8e18ff */
[----:B-1----:R-:W-:-:S04]  /*4b60*/  LOP3.LUT R3, R2, UR7, RZ, 0x3c, !PT ;  /* 0x0000000702037c12 */ /* 0x002fc8000f8e3cff */
[----:B------:R-:W-:Y:S01]  /*4b70*/  SHF.L.U32 R3, R3, 0x1f, RZ ;  /* 0x0000001f03037819 */ /* 0x000fe200000006ff */
[----:B------:R-:W-:-:S04]  /*4b80*/  IMAD.U32 R0, RZ, RZ, UR9 ;  /* 0x00000009ff007e24 */ /* 0x000fc8000f8e00ff */
[----:B------:R1:W2:Y:S03]  /*4b90*/  SYNCS.PHASECHK.TRANS64.TRYWAIT P0, [R0+URZ], R3 ;  /* 0x00000003000075a7 */ /* 0x0002a600080011ff */
[----:B--2---:R-:W-:Y:S05]  /*4ba0*/  @!P0 NANOSLEEP.SYNCS 0x989680 ;  /* 0x009896800000895d */ /* 0x004fea0003900000 */
[----:B------:R-:W2:Y:S02]  /*4bb0*/  @!P0 SYNCS.PHASECHK.TRANS64 P0, [R0+URZ], R3 ;  /* 0x00000003000085a7 */ /* 0x000ea400080010ff */
[----:B--2---:R-:W-:Y:S05]  /*4bc0*/  @P0 BRA `(.L_x_102) ;  /* 0x0000000000200947 */ /* 0x004fea0003800000 */
.L_x_103:
[----:B--2---:R2:W4:Y:S02]  /*4bd0*/  SYNCS.PHASECHK.TRANS64.TRYWAIT P0, [R0+URZ], R3 ;  /* 0x00000003000075a7 */ /* 0x00452400080011ff */
[----:B----4-:R-:W-:Y:S05]  /*4be0*/  @!P0 NANOSLEEP.SYNCS 0x989680 ;  /* 0x009896800000895d */ /* 0x010fea0003900000 */
[----:B------:R-:W4:Y:S02]  /*4bf0*/  @!P0 SYNCS.PHASECHK.TRANS64 P0, [R0+URZ], R3 ;  /* 0x00000003000085a7 */ /* 0x000f2400080010ff */
[----:B----4-:R-:W-:Y:S05]  /*4c00*/  @!P0 BRA `(.L_x_103) ;  /* 0xfffffffc00f08947 */ /* 0x010fea000383ffff */
[----:B------:R-:W-:Y:S05]  /*4c10*/  BRA `(.L_x_102) ;  /* 0x00000000000c7947 */ /* 0x000fea0003800000 */
.L_x_98:
[----:B------:R-:W-:-:S04]  /*4c20*/  UIADD3 UR5, UPT, UPT, UR8, 0x250, URZ ;  /* 0x0000025008057890 */ /* 0x000fc8000fffe0ff */
[----:B------:R-:W-:-:S09]  /*4c30*/  UPRMT UR5, UR4, 0x654, UR5 ;  /* 0x0000065404057896 */ /* 0x000fd20008000005 */
[----:B------:R-:W-:Y:S03]  /*4c40*/  SYNCS.ARRIVE.TRANS64.RED.A1T0 RZ, [UR5], RZ ;  /* 0x000000ffffff79a7 */ /* 0x000fe60008100405 */
.L_x_102:
[----:B-12---:R-:W-:Y:S01]  /*4c50*/  SHF.L.U32 R3, RZ, 0x1f, RZ ;  /* 0x0000001fff037819 */ /* 0x006fe200000006ff */
[----:B------:R-:W-:Y:S01]  /*4c60*/  UIADD3 UR5, UPT, UPT, UR8, 0x250, URZ ;  /* 0x0000025008057890 */ /* 0x000fe2000fffe0ff */
[----:B------:R-:W-:Y:S02]  /*4c70*/  PLOP3.LUT P0, PT, PT, PT, UP0, 0x80, 0x8 ;  /* 0x000000000008781c */ /* 0x000fe40003f0f008 */
[----:B------:R-:W1:Y:S02]  /*4c80*/  SYNCS.PHASECHK.TRANS64.TRYWAIT P1, [UR8+0x250], R3 ;  /* 0x00025003ff0075a7 */ /* 0x000e640008021108 */
[----:B-1----:R-:W-:Y:S09]  /*4c90*/  @!P1 BRA `(.L_x_104) ;  /* 0x0000004800f09947 */ /* 0x002ff20003800000 */
.L_x_219:
[----:B------:R-:W-:Y:S01]  /*4ca0*/  @!UP0 UPRMT UR5, UR4, 0x654, UR5 ;  /* 0x0000065404058896 */ /* 0x000fe20008000005 */
[----:B------:R-:W-:Y:S02]  /*4cb0*/  UMOV UR8, 0xffff ;  /* 0x0000ffff00087882 */ /* 0x000fe40000000000 */
[----:B------:R-:W-:-:S06]  /*4cc0*/  UMOV UR4, 0x1 ;  /* 0x0000000100047882 */ /* 0x000fcc0000000000 */
[----:B------:R-:W-:Y:S01]  /*4cd0*/  @!P0 SYNCS.ARRIVE.TRANS64.RED.A1T0 RZ, [UR5], RZ ;  /* 0x000000ffffff89a7 */ /* 0x000fe20008100405 */
[----:B------:R-:W-:Y:S01]  /*4ce0*/  NOP ;  /* 0x0000000000007918 */ /* 0x000fe20000000000 */
[----:B-1----:R-:W1:Y:S01]  /*4cf0*/  LDS R0, [UR6+0x14] ;  /* 0x00001406ff007984 */ /* 0x002e620008000800 */
[----:B------:R-:W-:-:S04]  /*4d00*/  ULOP3.LUT UR5, UR24, 0xffff, URZ, 0xc0, !UPT ;  /* 0x0000ffff18057892 */ /* 0x000fc8000f8ec0ff */
[----:B------:R-:W-:-:S04]  /*4d10*/  USHF.R.U32.HI UR5, URZ, 0x5, UR5 ;  /* 0x00000005ff057899 */ /* 0x000fc80008011605 */
[----:B------:R-:W-:Y:S02]  /*4d20*/  USHF.L.U32 UR8, UR8, UR5, URZ ;  /* 0x0000000508087299 */ /* 0x000fe400080006ff */
[----:B------:R-:W-:-:S04]  /*4d30*/  USHF.L.U32 UR4, UR4, UR5, URZ ;  /* 0x0000000504047299 */ /* 0x000fc800080006ff */
[----:B-1----:R-:W-:-:S04]  /*4d40*/  LOP3.LUT R0, R0, UR8, RZ, 0xc0, !PT ;  /* 0x0000000800007c12 */ /* 0x002fc8000f8ec0ff */
[----:B------:R-:W-:-:S13]  /*4d50*/  ISETP.NE.AND P0, PT, R0, UR8, PT ;  /* 0x0000000800007c0c */ /* 0x000fda000bf05270 */
[----:B------:R-:W-:Y:S05]  /*4d60*/  @P0 BRA `(.L_x_105) ;  /* 0x0000000000580947 */ /* 0x000fea0003800000 */
[----:B------:R-:W1:Y:S02]  /*4d70*/  LDS R0, [UR6+0x18] ;  /* 0x00001806ff007984 */ /* 0x000e640008000800 */
[----:B-1----:R-:W-:-:S04]  /*4d80*/  LOP3.LUT R0, R0, UR4, RZ, 0xc0, !PT ;  /* 0x0000000400007c12 */ /* 0x002fc8000f8ec0ff */
[----:B------:R-:W-:-:S13]  /*4d90*/  ISETP.NE.AND P0, PT, R0, UR4, PT ;  /* 0x0000000400007c0c */ /* 0x000fda000bf05270 */
[----:B------:R-:W-:Y:S05]  /*4da0*/  @P0 BRA `(.L_x_106) ;  /* 0x00000000003c0947 */ /* 0x000fea0003800000 */
[----:B------:R-:W1:Y:S01]  /*4db0*/  S2R R2, SR_LANEID ;  /* 0x0000000000027919 */ /* 0x000e620000000000 */
[----:B------:R-:W-:Y:S01]  /*4dc0*/  ULOP3.LUT UR8, URZ, UR8, URZ, 0x33, !UPT ;  /* 0x00000008ff087292 */ /* 0x000fe2000f8e33ff */
[----:B------:R-:W-:Y:S01]  /*4dd0*/  LOP3.LUT R4, RZ, UR4, RZ, 0x33, !PT ;  /* 0x00000004ff047c12 */ /* 0x000fe2000f8e33ff */
[----:B------:R-:W-:Y:S02]  /*4de0*/  VOTEU.ANY UR7, UPT, PT ;  /* 0x0000000000077886 */ /* 0x000fe400038e0100 */
[----:B------:R-:W-:Y:S01]  /*4df0*/  UFLO.U32 UR7, UR7 ;  /* 0x00000007000772bd */ /* 0x000fe200080e0000 */
[----:B------:R-:W2:Y:S01]  /*4e00*/  REDUX UR4, R4 ;  /* 0x00000000040473c4 */ /* 0x000ea20000000000 */
[----:B------:R-:W-:-:S06]  /*4e10*/  IMAD.U32 R0, RZ, RZ, UR8 ;  /* 0x00000008ff007e24 */ /* 0x000fcc000f8e00ff */
[----:B------:R1:W-:Y:S01]  /*4e20*/  UTCATOMSWS.AND URZ, UR8 ;  /* 0x0000000800ff79e3 */ /* 0x0003e20008000000 */
[----:B------:R-:W3:Y:S01]  /*4e30*/  REDUX UR5, R0 ;  /* 0x00000000000573c4 */ /* 0x000ee20000000000 */
[----:B-1----:R-:W-:Y:S01]  /*4e40*/  ISETP.EQ.U32.AND P0, PT, R2, UR7, PT ;  /* 0x0000000702007c0c */ /* 0x002fe2000bf02070 */
[----:B--2---:R-:W-:Y:S01]  /*4e50*/  IMAD.U32 R2, RZ, RZ, UR4 ;  /* 0x00000004ff027e24 */ /* 0x004fe2000f8e00ff */
[----:B---3--:R-:W-:-:S11]  /*4e60*/  MOV R3, UR5 ;  /* 0x0000000500037c02 */ /* 0x008fd60008000f00 */
[----:B------:R1:W-:Y:S04]  /*4e70*/  @P0 ATOMS.AND RZ, [UR6+0x14], R3 ;  /* 0x00001403ffff098c */ /* 0x0003e8000a800006 */
[----:B------:R1:W-:Y:S01]  /*4e80*/  @P0 ATOMS.AND RZ, [UR6+0x18], R2 ;  /* 0x00001802ffff098c */ /* 0x0003e2000a800006 */
[----:B------:R-:W-:Y:S05]  /*4e90*/  BRA `(.L_x_107) ;  /* 0x0000000000147947 */ /* 0x000fea0003800000 */
.L_x_106:
[----:B------:R-:W-:Y:S02]  /*4ea0*/  MOV R2, 0x4ec0 ;  /* 0x00004ec000027802 */ /* 0x000fe40000000f00 */
[----:B---345:R-:W-:Y:S05]  /*4eb0*/  CALL.REL.NOINC `($__internal_0_$__cuda_sm10x_tcgen05_guardrail_trap_col_being_dealloced_not_returned_by_alloc) ;  /* 0x0000004c00447944 */ /* 0x038fea0003c00000 */
[----:B------:R-:W-:Y:S05]  /*4ec0*/  BRA `(.L_x_107) ;  /* 0x0000000000087947 */ /* 0x000fea0003800000 */
.L_x_105:
[----:B------:R-:W-:Y:S02]  /*4ed0*/  MOV R2, 0x4ef0 ;  /* 0x00004ef000027802 */ /* 0x000fe40000000f00 */
[----:B---345:R-:W-:Y:S05]  /*4ee0*/  CALL.REL.NOINC `($__internal_2_$__cuda_sm10x_tcgen05_guardrail_trap_unallocated_columns_being_dealloced) ;  /* 0x0000004c00507944 */ /* 0x038fea0003c00000 */
.L_x_107:
[----:B------:R-:W-:Y:S01]  /*4ef0*/  NOP ;  /* 0x0000000000007918 */ /* 0x000fe20000000000 */
[----:B----4-:R-:W-:Y:S05]  /*4f00*/  EXIT ;  /* 0x000000000000794d */ /* 0x010fea0003800000 */
.L_x_78:
[----:B------:R-:W-:-:S09]  /*4f10*/  UISETP.NE.OR UP5, UPT, UR10, 0x3, !UP5 ;  /* 0x000000030a00788c */ /* 0x000fd2000efa5670 */
[----:B------:R-:W-:Y:S05]  /*4f20*/  BRA.U UP5, `(.L_x_108) ;  /* 0x0000000d05707547 */ /* 0x000fea000b800000 */
[----:B------:R-:W1:Y:S01]  /*4f30*/  LDC R0, c[0x0][0xb30] ;  /* 0x0002cc00ff007b82 */ /* 0x000e620000000800 */
[----:B------:R-:W2:Y:S01]  /*4f40*/  LDCU.64 UR8, c[0x0][0x888] ;  /* 0x00011100ff0877ac */ /* 0x000ea20008000a00 */
[----:B------:R-:W-:Y:S02]  /*4f50*/  HFMA2 R29, -RZ, RZ, 0, 0 ;  /* 0x00000000ff1d7431 */ /* 0x000fe400000001ff */
[----:B------:R-:W-:Y:S01]  /*4f60*/  IMAD.MOV.U32 R31, RZ, RZ, 0x1 ;  /* 0x00000001ff1f7424 */ /* 0x000fe200078e00ff */
[----:B------:R-:W-:Y:S01]  /*4f70*/  MOV R23, 0x1000 ;  /* 0x0000100000177802 */ /* 0x000fe20000000f00 */
[----:B------:R-:W3:Y:S01]  /*4f80*/  LDCU.64 UR4, c[0x0][0x890] ;  /* 0x00011200ff0477ac */ /* 0x000ee20008000a00 */
[----:B------:R-:W-:Y:S01]  /*4f90*/  IMAD.MOV.U32 R30, RZ, RZ, RZ ;  /* 0x000000ffff1e7224 */ /* 0x000fe200078e00ff */
[----:B------:R-:W4:Y:S01]  /*4fa0*/  LDC R19, c[0x0][0x370] ;  /* 0x0000dc00ff137b82 */ /* 0x000f220000000800 */
[----:B------:R-:W-:Y:S01]  /*4fb0*/  UMOV UR7, 0x400 ;  /* 0x0000040000077882 */ /* 0x000fe20000000000 */
[----:B------:R-:W-:-:S02]  /*4fc0*/  UPLOP3.LUT UP1, UPT, UPT, UPT, UPT, 0x40, 0x4 ;  /* 0x000000000004789c */ /* 0x000fc40003f2e870 */
[----:B------:R-:W-:-:S04]  /*4fd0*/  ULEA UR7, UR37, UR7, 0x18 ;  /* 0x0000000725077291 */ /* 0x000fc8000f8ec0ff */
[----:B------:R-:W4:Y:S01]  /*4fe0*/  LDC R2, c[0x0][0xb0c] ;  /* 0x0002c300ff027b82 */ /* 0x000f220000000800 */
[----:B------:R-:W-:Y:S02]  /*4ff0*/  UIADD3 UR13, UPT, UPT, UR7, 0x1a8, URZ ;  /* 0x000001a8070d7890 */ /* 0x000fe4000fffe0ff */
[----:B--2---:R-:W-:Y:S02]  /*5000*/  UISETP.NE.U32.AND UP3, UPT, UR8, URZ, UPT ;  /* 0x000000ff0800728c */ /* 0x004fe4000bf65070 */
[----:B------:R-:W-:Y:S02]  /*5010*/  UIADD3 UR25, UPT, UPT, UR7, 0x1a0, URZ ;  /* 0x000001a007197890 */ /* 0x000fe4000fffe0ff */
[----:B---3--:R-:W-:Y:S01]  /*5020*/  UISETP.NE.U32.AND UP4, UPT, UR4, URZ, UPT ;  /* 0x000000ff0400728c */ /* 0x008fe2000bf85070 */
[----:B------:R-:W2:Y:S01]  /*5030*/  LDC R18, c[0x0][0xb20] ;  /* 0x0002c800ff127b82 */ /* 0x000ea20000000800 */
[----:B-1----:R-:W-:Y:S01]  /*5040*/  ISETP.NE.AND P1, PT, R0, 0x1, PT ;  /* 0x000000010000780c */ /* 0x002fe20003f25270 */
[----:B------:R-:W-:-:S02]  /*5050*/  UISETP.NE.AND.EX UP3, UPT, UR9, URZ, UPT, UP3 ;  /* 0x000000ff0900728c */ /* 0x000fc4000bf65330 */
[----:B------:R-:W-:Y:S02]  /*5060*/  UPRMT UR13, UR37, 0x654, UR13 ;  /* 0x00000654250d7896 */ /* 0x000fe4000800000d */
[----:B------:R-:W-:Y:S02]  /*5070*/  UISETP.NE.AND.EX UP4, UPT, UR5, URZ, UPT, UP4 ;  /* 0x000000ff0500728c */ /* 0x000fe4000bf85340 */
[----:B------:R-:W1:Y:S08]  /*5080*/  LDC.64 R32, c[0x0][0x348] ;  /* 0x0000d200ff207b82 */ /* 0x000e700000000a00 */
[----:B------:R-:W3:Y:S08]  /*5090*/  LDC.64 R16, c[0x0][0xb10] ;  /* 0x0002c400ff107b82 */ /* 0x000ef00000000a00 */
[----:B------:R-:W1:Y:S08]  /*50a0*/  LDC.64 R6, c[0x0][0xb18] ;  /* 0x0002c600ff067b82 */ /* 0x000e700000000a00 */
[----:B------:R-:W1:Y:S08]  /*50b0*/  LDC.64 R4, c[0x0][0xb28] ;  /* 0x0002ca00ff047b82 */ /* 0x000e700000000a00 */
[----:B--2-4-:R-:W1:Y:S02]  /*50c0*/  LDC R22, c[0x0][0x374] ;  /* 0x0000dd00ff167b82 */ /* 0x014e640000000800 */
.L_x_117:
[C---:B------:R-:W-:Y:S02]  /*50d0*/  LEA R0, R30.reuse, UR7, 0x3 ;  /* 0x000000071e007c11 */ /* 0x040fe4000f8e18ff */
[----:B------:R-:W-:Y:S02]  /*50e0*/  SHF.L.U32 R3, R29, 0x1f, RZ ;  /* 0x0000001f1d037819 */ /* 0x000fe400000006ff */
[----:B------:R-:W-:Y:S02]  /*50f0*/  LEA R24, R30, UR7, 0x4 ;  /* 0x000000071e187c11 */ /* 0x000fe4000f8e20ff */
[----:B--2---:R-:W2:Y:S02]  /*5100*/  SYNCS.PHASECHK.TRANS64.TRYWAIT P0, [R0+URZ+0x1d0], R3 ;  /* 0x0001d003000075a7 */ /* 0x004ea400080011ff */
[----:B--2---:R-:W-:Y:S05]  /*5110*/  @!P0 BRA `(.L_x_109) ;  /* 0x0000004400e88947 */ /* 0x004fea0003800000 */
.L_x_220:
[----:B------:R-:W-:Y:S01]  /*5120*/  ISETP.GE.AND P0, PT, R40, 0x1, PT ;  /* 0x000000012800780c */ /* 0x000fe20003f06270 */
[----:B------:R-:W4:Y:S01]  /*5130*/  LDS.128 R24, [R24+0x260] ;  /* 0x0002600018187984 */ /* 0x000f220000000c00 */
[----:B--2---:R-:W-:Y:S01]  /*5140*/  VIADD R0, R0, 0x1e0 ;  /* 0x000001e000007836 */ /* 0x004fe20000000000 */
[----:B------:R-:W-:Y:S01]  /*5150*/  @!PT LDS RZ, [RZ] ;  /* 0x00000000fffff984 */ /* 0x000fe20000000800 */
[----:B------:R-:W-:Y:S01]  /*5160*/  @!PT LDS RZ, [RZ] ;  /* 0x00000000fffff984 */ /* 0x000fe20000000800 */
[----:B------:R-:W-:Y:S01]  /*5170*/  @!PT LDS RZ, [RZ] ;  /* 0x00000000fffff984 */ /* 0x000fe20000000800 */
[----:B------:R-:W-:Y:S01]  /*5180*/  @!PT LDS RZ, [RZ] ;  /* 0x00000000fffff984 */ /* 0x000fe20000000800 */
[----:B------:R2:W-:Y:S06]  /*5190*/  MEMBAR.ALL.CTA ;  /* 0x0000000000007992 */ /* 0x0005ec0000008000 */
[----:B--2---:R-:W2:Y:S01]  /*51a0*/  FENCE.VIEW.ASYNC.S ;  /* 0x00000000000073c6 */ /* 0x004ea20000000000 */
[----:B------:R-:W-:Y:S04]  /*51b0*/  PRMT R0, RZ, 0x654, R0 ;  /* 0x00000654ff007816 */ /* 0x000fe80000000000 */
[----:B--2---:R2:W-:Y:S01]  /*51c0*/  SYNCS.ARRIVE.TRANS64.RED.A1T0 RZ, [R0+URZ], RZ ;  /* 0x000000ff00ff79a7 */ /* 0x0045e200081004ff */
[----:B----4-:R-:W-:Y:S11]  /*51d0*/  LOP3.LUT P3, RZ, R26, 0x1, RZ, 0xc0, !PT ;  /* 0x000000011aff7812 */ /* 0x010ff6000786c0ff */
[----:B------:R-:W-:Y:S02]  /*51e0*/  @!UPT UIADD3 URZ, UPT, UPT, URZ, URZ, URZ ;  /* 0x000000fffffff290 */ /* 0x000fe4000fffe0ff */
[----:B------:R-:W-:Y:S02]  /*51f0*/  @P3 MOV R13, R24 ;  /* 0x00000018000d3202 */ /* 0x000fe40000000f00 */
[----:B------:R-:W-:Y:S01]  /*5200*/  @P3 LOP3.LUT R8, R25, 0xffff, RZ, 0xc0, !PT ;  /* 0x0000ffff19083812 */ /* 0x000fe200078ec0ff */
[----:B--2---:R-:W-:Y:S06]  /*5210*/  @!P0 BRA `(.L_x_110) ;  /* 0x0000000000a48947 */ /* 0x004fec0003800000 */
[----:B-1----:R-:W-:Y:S01]  /*5220*/  IMAD.HI.U32 R35, R22, R7, RZ ;  /* 0x0000000716237227 */ /* 0x002fe200078e00ff */
[----:B------:R-:W-:Y:S02]  /*5230*/  ISETP.NE.AND P0, PT, R6, 0x1, PT ;  /* 0x000000010600780c */ /* 0x000fe40003f05270 */
[----:B------:R-:W-:Y:S01]  /*5240*/  ISETP.NE.AND P2, PT, R40, 0x1, PT ;  /* 0x000000012800780c */ /* 0x000fe20003f45270 */
[----:B---3--:R-:W-:Y:S01]  /*5250*/  IMAD.HI.U32 R34, R19, R16, RZ ;  /* 0x0000001013227227 */ /* 0x008fe200078e00ff */
[----:B------:R-:W-:Y:S02]  /*5260*/  SHF.R.U32.HI R35, RZ, R18, R35 ;  /* 0x00000012ff237219 */ /* 0x000fe40000011623 */
[----:B------:R-:W-:Y:S01]  /*5270*/  ISETP.NE.AND P4, PT, R2, 0x1, PT ;  /* 0x000000010200780c */ /* 0x000fe20003f85270 */
[----:B------:R-:W-:Y:S01]  /*5280*/  IMAD.HI.U32 R36, R13, R16, RZ ;  /* 0x000000100d247227 */ /* 0x000fe200078e00ff */
[----:B------:R-:W-:Y:S02]  /*5290*/  SHF.R.U32.HI R34, RZ, R17, R34 ;  /* 0x00000011ff227219 */ /* 0x000fe40000011622 */
[----:B------:R-:W-:Y:S01]  /*52a0*/  SEL R3, R22, R35, !P0 ;  /* 0x0000002316037207 */ /* 0x000fe20004000000 */
[C---:B------:R-:W-:Y:S01]  /*52b0*/  IMAD.HI.U32 R35, R8.reuse, R7, RZ ;  /* 0x0000000708237227 */ /* 0x040fe200078e00ff */
[----:B------:R-:W-:Y:S02]  /*52c0*/  SEL R11, R19, R34, !P4 ;  /* 0x00000022130b7207 */ /* 0x000fe40006000000 */
[----:B------:R-:W-:Y:S01]  /*52d0*/  SHF.R.U32.HI R36, RZ, R17, R36 ;  /* 0x00000011ff247219 */ /* 0x000fe20000011624 */
[----:B------:R-:W-:Y:S01]  /*52e0*/  IMAD.HI.U32 R38, R3, R4, RZ ;  /* 0x0000000403267227 */ /* 0x000fe200078e00ff */
[----:B------:R-:W-:Y:S03]  /*52f0*/  SHF.R.U32.HI R35, RZ, R18, R35 ;  /* 0x00000012ff237219 */ /* 0x000fe60000011623 */
[----:B------:R-:W-:Y:S01]  /*5300*/  IMAD.HI.U32 R34, R11, R4, RZ ;  /* 0x000000040b227227 */ /* 0x000fe200078e00ff */
[----:B------:R-:W-:Y:S02]  /*5310*/  @P2 SHF.R.U32.HI R3, RZ, R5, R38 ;  /* 0x00000005ff032219 */ /* 0x000fe40000011626 */
[----:B------:R-:W-:Y:S02]  /*5320*/  SEL R9, R8, R35, !P0 ;  /* 0x0000002308097207 */ /* 0x000fe40004000000 */
[----:B------:R-:W-:Y:S01]  /*5330*/  @P2 SHF.R.U32.HI R11, RZ, R5, R34 ;  /* 0x00000005ff0b2219 */ /* 0x000fe20000011622 */
[C---:B------:R-:W-:Y:S01]  /*5340*/  IMAD R10, R40.reuse, R3, RZ ;  /* 0x00000003280a7224 */ /* 0x040fe200078e02ff */
[----:B------:R-:W-:Y:S01]  /*5350*/  SEL R3, R13, R36, !P4 ;  /* 0x000000240d037207 */ /* 0x000fe20006000000 */
[C---:B------:R-:W-:Y:S03]  /*5360*/  IMAD.HI.U32 R14, R9.reuse, R4, RZ ;  /* 0x00000004090e7227 */ /* 0x040fe600078e00ff */
[----:B------:R-:W-:Y:S01]  /*5370*/  ISETP.GE.AND P0, PT, R9, R10, PT ;  /* 0x0000000a0900720c */ /* 0x000fe20003f06270 */
[C---:B------:R-:W-:Y:S01]  /*5380*/  IMAD R12, R40.reuse, R11, RZ ;  /* 0x0000000b280c7224 */ /* 0x040fe200078e02ff */
[-C--:B------:R-:W-:Y:S04]  /*5390*/  SHF.R.U32.HI R14, RZ, R5.reuse, R14 ;  /* 0x00000005ff0e7219 */ /* 0x080fe8000001160e */
[----:B------:R-:W-:Y:S02]  /*53a0*/  ISETP.GE.OR P0, PT, R3, R12, P0 ;  /* 0x0000000c0300720c */ /* 0x000fe40000706670 */
[----:B------:R-:W-:Y:S05]  /*53b0*/  SEL R15, R9, R14, !P2 ;  /* 0x0000000e090f7207 */ /* 0x000fea0005000000 */
[----:B------:R-:W-:Y:S04]  /*53c0*/  IMAD.MOV R14, RZ, RZ, -R15 ;  /* 0x000000ffff0e7224 */ /* 0x000fe800078e0a0f */
[----:B------:R-:W-:Y:S02]  /*53d0*/  IMAD R14, R40, R14, R9 ;  /* 0x0000000e280e7224 */ /* 0x000fe400078e0209 */
[C---:B------:R-:W-:Y:S05]  /*53e0*/  @!P0 IMAD.HI.U32 R10, R3.reuse, R4, RZ ;  /* 0x00000004030a8227 */ /* 0x040fea00078e00ff */
[----:B------:R-:W-:Y:S04]  /*53f0*/  @!P0 SHF.R.U32.HI R10, RZ, R5, R10 ;  /* 0x00000005ff0a8219 */ /* 0x000fe8000001160a */
[----:B------:R-:W-:Y:S01]  /*5400*/  @!P0 SEL R0, R3, R10, !P2 ;  /* 0x0000000a03008207 */ /* 0x000fe20005000000 */
[----:B------:R-:W-:Y:S03]  /*5410*/  IMAD.MOV R10, RZ, RZ, -R3 ;  /* 0x000000ffff0a7224 */ /* 0x000fe600078e0a03 */
[----:B------:R-:W-:Y:S01]  /*5420*/  @!P0 IADD3 R15, PT, PT, R15, -R0, RZ ;  /* 0x800000000f0f8210 */ /* 0x000fe20007ffe0ff */
[----:B------:R-:W-:Y:S01]  /*5430*/  @!P0 IMAD R0, R11, R14, R0 ;  /* 0x0000000e0b008224 */ /* 0x000fe200078e0200 */
[----:B------:R-:W-:Y:S01]  /*5440*/  IADD3 R11, PT, PT, -R9, RZ, RZ ;  /* 0x000000ff090b7210 */ /* 0x000fe20007ffe1ff */
[----:B------:R-:W-:Y:S02]  /*5450*/  IMAD R13, R2, R10, R13 ;  /* 0x0000000a020d7224 */ /* 0x000fe400078e020d */
[----:B------:R-:W-:Y:S02]  /*5460*/  @!P0 IMAD R9, R15, R40, R3 ;  /* 0x000000280f098224 */ /* 0x000fe400078e0203 */
[----:B------:R-:W-:Y:S02]  /*5470*/  @!P0 IMAD.MOV.U32 R3, RZ, RZ, R0 ;  /* 0x000000ffff038224 */ /* 0x000fe400078e0000 */
[----:B------:R-:W-:Y:S02]  /*5480*/  IMAD R8, R6, R11, R8 ;  /* 0x0000000b06087224 */ /* 0x000fe400078e0208 */
[----:B------:R-:W-:Y:S02]  /*5490*/  IMAD R13, R3, R2, R13 ;  /* 0x00000002030d7224 */ /* 0x000fe400078e020d */
[----:B------:R-:W-:Y:S02]  /*54a0*/  IMAD R8, R9, R6, R8 ;  /* 0x0000000609087224 */ /* 0x000fe400078e0208 */
.L_x_110:
[----:B------:R-:W-:Y:S05]  /*54b0*/  BRA.U UP1, `(.L_x_111) ;  /* 0x0000000101107547 */ /* 0x000fea000b800000 */
[----:B------:R-:W-:Y:S04]  /*54c0*/  MOV R0, UR6 ;  /* 0x0000000600007c02 */ /* 0x000fe80008000f00 */
[----:B------:R-:W-:Y:S04]  /*54d0*/  SHF.L.U32 R3, R0, 0x1f, RZ ;  /* 0x0000001f00037819 */ /* 0x000fe800000006ff */
[----:B------:R-:W2:Y:S02]  /*54e0*/  SYNCS.PHASECHK.TRANS64.TRYWAIT P0, [UR7+0x1c8], R3 ;  /* 0x0001c803ff0075a7 */ /* 0x000ea40008001107 */
[----:B--2---:R-:W-:Y:S05]  /*54f0*/  @!P0 BRA `(.L_x_112) ;  /* 0x0000004400048947 */ /* 0x004fea0003800000 */
.L_x_111:
[----:B------:R-:W-:Y:S02]  /*5500*/  R2UR UR26, R20 ;  /* 0x00000000141a72ca */ /* 0x000fe400000e0000 */
[----:B------:R-:W-:Y:S02]  /*5510*/  R2UR UR27, R21 ;  /* 0x00000000151b72ca */ /* 0x000fe400000e0000 */
[----:B------:R-:W-:Y:S02]  /*5520*/  ISETP.NE.U32.AND P2, PT, RZ, UR4, PT ;  /* 0x00000004ff007c0c */ /* 0x000fe4000bf45070 */
[----:B------:R-:W-:Y:S02]  /*5530*/  SHF.L.U32 R12, R31, 0x1f, RZ ;  /* 0x0000001f1f0c7819 */ /* 0x000fe400000006ff */
[----:B------:R-:W-:Y:S05]  /*5540*/  ISETP.NE.AND.EX P2, PT, RZ, UR5, PT, P2 ;  /* 0x00000005ff007c0c */ /* 0x000fea000bf45320 */
[----:B------:R-:W-:Y:S02]  /*5550*/  USHF.L.U32 UR26, UR26, 0x7, URZ ;  /* 0x000000071a1a7899 */ /* 0x000fe400080006ff */
[----:B------:R-:W-:Y:S01]  /*5560*/  USHF.L.U32 UR27, UR27, 0x6, URZ ;  /* 0x000000061b1b7899 */ /* 0x000fe200080006ff */
[----:B------:R-:W-:Y:S11]  /*5570*/  BRA.U !UP4, `(.L_x_113) ;  /* 0x000000010c347547 */ /* 0x000ff6000b800000 */
[----:B------:R-:W-:Y:S01]  /*5580*/  UPLOP3.LUT UP0, UPT, UPT, UPT, UP3, 0x80, 0x8 ;  /* 0x000000000008789c */ /* 0x000fe20003f0f030 */
[----:B--2---:R-:W-:Y:S02]  /*5590*/  HFMA2 R0, -RZ, RZ, 0, 5.9604644775390625e-08 ;  /* 0x00000001ff007431 */ /* 0x004fe400000001ff */
[----:B------:R-:W-:Y:S03]  /*55a0*/  IMAD.MOV.U32 R91, RZ, RZ, 0x1 ;  /* 0x00000001ff5b7424 */ /* 0x000fe600078e00ff */
[----:B------:R-:W-:Y:S05]  /*55b0*/  PLOP3.LUT P0, PT, PT, PT, UP0, 0x80, 0x8 ;  /* 0x000000000008781c */ /* 0x000fea0003f0f008 */
[----:B------:R-:W2:Y:S01]  /*55c0*/  @UP0 LDCU.64 UR10, c[0x0][0x888] ;  /* 0x00011100ff0a07ac */ /* 0x000ea20008000a00 */
[----:B------:R-:W-:Y:S07]  /*55d0*/  @UP0 UIMAD UR8, UR36, UR4, URZ ;  /* 0x00000004240802a4 */ /* 0x000fee000f8e02ff */
[----:B------:R-:W-:Y:S01]  /*55e0*/  @!P0 PRMT R91, R0, 0x7610, R91 ;  /* 0x00007610005b8816 */ /* 0x000fe2000000005b */
[----:B--2---:R-:W-:Y:S03]  /*55f0*/  @UP0 UIMAD.WIDE UR10, UR8, 0x4, UR10 ;  /* 0x00000004080a08a5 */ /* 0x004fe6000f8e020a */
[----:B------:R-:W2:Y:S03]  /*5600*/  @!UP0 LDCU UR8, c[0x0][0x880] ;  /* 0x00011000ff0887ac */ /* 0x000ea60008000800 */
[----:B------:R-:W-:Y:S01]  /*5610*/  IMAD.U32 R10, RZ, RZ, UR10 ;  /* 0x0000000aff0a7e24 */ /* 0x000fe2000f8e00ff */
[----:B------:R-:W-:Y:S05]  /*5620*/  MOV R11, UR11 ;  /* 0x0000000b000b7c02 */ /* 0x000fea0008000f00 */
[----:B-----5:R4:W5:Y:S02]  /*5630*/  @P0 LDG.E R50, desc[UR46][R10.64] ;  /* 0x0000002e0a320981 */ /* 0x020964000c1e1900 */
[----:B--2-4-:R-:W-:Y:S07]  /*5640*/  @!P0 IMAD.U32 R50, RZ, RZ, UR8 ;  /* 0x00000008ff328e24 */ /* 0x014fee000f8e00ff */
.L_x_113:
[----:B-----5:R-:W-:Y:S01]  /*5650*/  @!P2 ISETP.EQ.AND P0, PT, R50, RZ, PT ;  /* 0x000000ff3200a20c */ /* 0x020fe20003f02270 */
[----:B------:R-:W-:Y:S01]  /*5660*/  @!UPT UIADD3 URZ, UPT, UPT, URZ, URZ, URZ ;  /* 0x000000fffffff290 */ /* 0x000fe2000fffe0ff */
[----:B------:R-:W-:Y:S11]  /*5670*/  @!P2 BRA `(.L_x_114) ;  /* 0x000000000014a947 */ /* 0x000ff60003800000 */
[----:B------:R-:W-:Y:S02]  /*5680*/  LOP3.LUT P2, RZ, R91, 0xff, RZ, 0xc0, !PT ;  /* 0x000000ff5bff7812 */ /* 0x000fe4000784c0ff */
[----:B------:R-:W-:Y:S04]  /*5690*/  PLOP3.LUT P0, PT, PT, PT, UP0, 0x80, 0x8 ;  /* 0x000000000008781c */ /* 0x000fe80003f0f008 */
[----:B------:R-:W-:Y:S07]  /*56a0*/  PLOP3.LUT P0, PT, P0, PT, PT, 0x8, 0x80 ;  /* 0x000000000080781c */ /* 0x000fee000070e170 */
[----:B------:R-:W-:Y:S11]  /*56b0*/  @P2 ISETP.EQ.AND P0, PT, R50, RZ, PT ;  /* 0x000000ff3200220c */ /* 0x000ff60003f02270 */
[----:B------:R-:W-:Y:S02]  /*56c0*/  @!UPT UIADD3 URZ, UPT, UPT, URZ, URZ, URZ ;  /* 0x000000fffffff290 */ /* 0x000fe4000fffe0ff */
.L_x_114:
[----:B------:R-:W4:Y:S01]  /*56d0*/  SYNCS.PHASECHK.TRANS64.TRYWAIT P2, [UR7+0x1b0], R12 ;  /* 0x0001b00cff0075a7 */ /* 0x000f220008041107 */
[----:B------:R-:W-:Y:S04]  /*56e0*/  ELECT P4, URZ, PT ;  /* 0x0000000000ff782f */ /* 0x000fe80003880000 */
[----:B------:R-:W-:Y:S11]  /*56f0*/  PLOP3.LUT P4, PT, P0, P4, PT, 0xf2, 0x2f ;  /* 0x00000000002f781c */ /* 0x000ff60000789e72 */
[----:B------:R-:W-:Y:S02]  /*5700*/  @!UPT UIADD3 URZ, UPT, UPT, URZ, URZ, URZ ;  /* 0x000000fffffff290 */ /* 0x000fe4000fffe0ff */
[----:B-1----:R-:W-:Y:S05]  /*5710*/  @!P4 IADD3 R21, P0, PT, R32, 0x580, RZ ;  /* 0x000005802015c810 */ /* 0x002fea0007f1e0ff */
[----:B------:R-:W-:Y:S01]  /*5720*/  @!P4 IMAD.X R20, RZ, RZ, R33, P0 ;  /* 0x000000ffff14c224 */ /* 0x000fe200000e0621 */
[----:B----4-:R-:W-:Y:S07]  /*5730*/  @!P2 BRA `(.L_x_115) ;  /* 0x00000040008ca947 */ /* 0x010fee0003800000 */
.L_x_223:
[----:B------:R-:W4:Y:S01]  /*5740*/  LDC.64 R14, c[0x0][0xb10] ;  /* 0x0002c400ff0e7b82 */ /* 0x000f220000000a00 */
[----:B------:R-:W-:Y:S01]  /*5750*/  @!P4 R2UR UR9, R21 ;  /* 0x000000001509c2ca */ /* 0x000fe200000e0000 */
[----:B------:R-:W-:Y:S01]  /*5760*/  VOTEU.ALL UP1, P4 ;  /* 0x0000000000ff7886 */ /* 0x000fe20002020000 */
[----:B------:R-:W-:Y:S01]  /*5770*/  @!P4 R2UR UR8, R20 ;  /* 0x000000001408c2ca */ /* 0x000fe200000e0000 */
[----:B------:R-:W-:Y:S01]  /*5780*/  VOTEU.ALL UP2, P4 ;  /* 0x0000000000ff7886 */ /* 0x000fe20002040000 */
[----:B------:R-:W-:Y:S03]  /*5790*/  UMOV UR16, 0x0 ;  /* 0x0000000000107882 */ /* 0x000fe60000000000 */
[----:B------:R-:W5:Y:S01]  /*57a0*/  LDC.64 R10, c[0x0][0xb18] ;  /* 0x0002c600ff0a7b82 */ /* 0x000f620000000a00 */
[----:B------:R-:W-:Y:S01]  /*57b0*/  @!UP1 UIADD3 UR24, UPT, UPT, UR7, 0x300, URZ ;  /* 0x0000030007189890 */ /* 0x000fe2000fffe0ff */
[----:B------:R-:W-:Y:S01]  /*57c0*/  @P3 SHF.R.U32.HI R28, RZ, 0x10, R25 ;  /* 0x00000010ff1c3819 */ /* 0x000fe20000011619 */
[----:B------:R-:W-:Y:S01]  /*57d0*/  UMOV UR17, 0x10000000 ;  /* 0x1000000000117882 */ /* 0x000fe20000000000 */
[----:B------:R-:W-:Y:S01]  /*57e0*/  UMOV UR28, UR36 ;  /* 0x00000024001c7c82 */ /* 0x000fe20008000000 */
[----:B------:R-:W-:Y:S03]  /*57f0*/  @!UP1 UIADD3 UR10, UPT, UPT, UR26, 0x40, URZ ;  /* 0x000000401a0a9890 */ /* 0x000fe6000fffe0ff */
[----:B--2---:R-:W2:Y:S01]  /*5800*/  @!P1 LDC R0, c[0x0][0xb20] ;  /* 0x0002c800ff009b82 */ /* 0x004ea20000000800 */
[----:B------:R-:W-:Y:S01]  /*5810*/  UMOV UR11, UR27 ;  /* 0x0000001b000b7c82 */ /* 0x000fe20008000000 */
[----:B------:R-:W-:Y:S01]  /*5820*/  IMAD.U32 R20, RZ, RZ, UR9 ;  /* 0x00000009ff147e24 */ /* 0x000fe2000f8e00ff */
[----:B------:R-:W-:Y:S05]  /*5830*/  UMOV UR9, UR25 ;  /* 0x0000001900097c82 */ /* 0x000fea0008000000 */
[----:B-1----:R-:W1:Y:S01]  /*5840*/  @!P1 LDC R3, c[0x0][0xb0c] ;  /* 0x0002c300ff039b82 */ /* 0x002e620000000800 */
[----:B------:R-:W-:Y:S01]  /*5850*/  IMAD.U32 R21, RZ, RZ, UR8 ;  /* 0x00000008ff157e24 */ /* 0x000fe2000f8e00ff */
[----:B------:R-:W-:Y:S01]  /*5860*/  @!UP1 UIADD3 UR8, UPT, UPT, UR7, 0xb00, URZ ;  /* 0x00000b0007089890 */ /* 0x000fe2000fffe0ff */
[----:B------:R-:W-:Y:S01]  /*5870*/  @!P4 R2UR UR18, R20 ;  /* 0x000000001412c2ca */ /* 0x000fe200000e0000 */
[----:B------:R-:W-:Y:S01]  /*5880*/  VOTEU.ALL UP1, P4 ;  /* 0x0000000000ff7886 */ /* 0x000fe20002020000 */
[----:B------:R-:W-:Y:S01]  /*5890*/  @!P4 IMAD.MOV.U32 R20, RZ, RZ, 0x1000 ;  /* 0x00001000ff14c424 */ /* 0x000fe200078e00ff */
[----:B------:R-:W-:Y:S01]  /*58a0*/  @!P4 R2UR UR19, R21 ;  /* 0x000000001513c2ca */ /* 0x000fe200000e0000 */
[----:B------:R-:W-:Y:S01]  /*58b0*/  UMOV UR12, UR36 ;  /* 0x00000024000c7c82 */ /* 0x000fe20008000000 */
[----:B------:R-:W-:Y:S01]  /*58c0*/  UPRMT UR14, UR37, 0x654, UR25 ;  /* 0x00000654250e7896 */ /* 0x000fe20008000019 */
[----:B------:R-:W-:Y:S10]  /*58d0*/  VIADD R30, R30, 0x1 ;  /* 0x000000011e1e7836 */ /* 0x000ff40000000000 */
[----:B------:R1:W-:Y:S02]  /*58e0*/  @!UP2 UTMALDG.3D [UR24], [UR18], desc[UR16] ;  /* 0x000010181200a5b4 */ /* 0x0003e40008011000 */
[----:B-1----:R-:W-:Y:S01]  /*58f0*/  @!P1 ISETP.NE.AND P2, PT, R3, 0x1, PT ;  /* 0x000000010300980c */ /* 0x002fe20003f45270 */
[C---:B----4-:R-:W-:Y:S01]  /*5900*/  @!P1 IMAD.HI.U32 R14, R13.reuse, R14, RZ ;  /* 0x0000000e0d0e9227 */ /* 0x050fe200078e00ff */
[----:B-----5:R-:W-:Y:S01]  /*5910*/  @!P1 ISETP.NE.AND P0, PT, R10, 0x1, PT ;  /* 0x000000010a00980c */ /* 0x020fe20003f05270 */
[----:B------:R1:W-:Y:S01]  /*5920*/  @!UP1 UTMALDG.3D [UR8], [UR18], desc[UR16] ;  /* 0x00001008120095b4 */ /* 0x0003e20008011000 */
[----:B------:R1:W-:Y:S01]  /*5930*/  @!P4 SYNCS.ARRIVE.TRANS64.RED.A0TR RZ, [UR7+0x1a0], R20 ;  /* 0x0001a014ffffc9a7 */ /* 0x0003e20008300407 */
[C---:B------:R-:W-:Y:S01]  /*5940*/  @!P1 IMAD.HI.U32 R11, R8.reuse, R11, RZ ;  /* 0x0000000b080b9227 */ /* 0x040fe200078e00ff */
[----:B------:R-:W-:Y:S04]  /*5950*/  @!P1 SHF.R.U32.HI R14, RZ, R15, R14 ;  /* 0x0000000fff0e9219 */ /* 0x000fe8000001160e */
[----:B--2---:R-:W-:Y:S02]  /*5960*/  @!P1 SHF.R.U32.HI R9, RZ, R0, R11 ;  /* 0x00000000ff099219 */ /* 0x004fe4000001160b */
[----:B------:R-:W-:Y:S02]  /*5970*/  @!P1 SEL R14, R13, R14, !P2 ;  /* 0x0000000e0d0e9207 */ /* 0x000fe40005000000 */
[----:B------:R-:W-:Y:S05]  /*5980*/  @!P1 SEL R9, R8, R9, !P0 ;  /* 0x0000000908099207 */ /* 0x000fea0004000000 */
[----:B------:R-:W-:Y:S01]  /*5990*/  @!P1 IMAD.IADD R0, R9, 0x1, -R14 ;  /* 0x0000000109009824 */ /* 0x000fe200078e0a0e */
[----:B------:R-:W-:Y:S01]  /*59a0*/  SYNCS.ARRIVE.TRANS64.RED.A1T0 RZ, [UR14], RZ ;  /* 0x000000ffffff79a7 */ /* 0x000fe2000810040e */
[----:B------:R-:W-:Y:S02]  /*59b0*/  @!P1 IMAD.IADD R9, R14, 0x1, -R9 ;  /* 0x000000010e099824 */ /* 0x000fe400078e0a09 */
[----:B------:R-:W-:Y:S02]  /*59c0*/  @!P1 IMAD R13, R0, R3, R13 ;  /* 0x00000003000d9224 */ /* 0x000fe400078e020d */
[----:B------:R-:W-:Y:S01]  /*59d0*/  @!P1 IMAD R8, R9, R10, R8 ;  /* 0x0000000a09089224 */ /* 0x000fe200078e0208 */
[----:B------:R-:W2:Y:S02]  /*59e0*/  SYNCS.PHASECHK.TRANS64.TRYWAIT P5, [UR7+0x1b8], R12 ;  /* 0x0001b80cff0075a7 */ /* 0x000ea400080a1107 */
[----:B-12---:R-:W-:Y:S05]  /*59f0*/  @!P5 BRA `(.L_x_116) ;  /* 0x0000003c00f4d947 */ /* 0x006fea0003800000 */
.L_x_225:
[----:B-1----:R-:W-:Y:S01]  /*5a00*/  @!P4 IADD3 R3, P0, PT, R32, 0x580, RZ ;  /* 0x000005802003c810 */ /* 0x002fe20007f1e0ff */
[----:B------:R-:W-:Y:S01]  /*5a10*/  VOTEU.ALL UP1, P4 ;  /* 0x0000000000ff7886 */ /* 0x000fe20002020000 */
[----:B------:R-:W-:Y:S01]  /*5a20*/  VOTEU.ALL UP2, P4 ;  /* 0x0000000000ff7886 */ /* 0x000fe20002040000 */
[----:B------:R-:W-:Y:S01]  /*5a30*/  UMOV UR14, 0x0 ;  /* 0x00000000000e7882 */ /* 0x000fe20000000000 */
[----:B------:R-:W-:Y:S01]  /*5a40*/  @!P4 R2UR UR9, R3 ;  /* 0x000000000309c2ca */ /* 0x000fe200000e0000 */
[----:B------:R-:W-:Y:S01]  /*5a50*/  @!P4 IMAD.X R0, RZ, RZ, R33, P0 ;  /* 0x000000ffff00c224 */ /* 0x000fe200000e0621 */
[----:B------:R-:W-:Y:S01]  /*5a60*/  @!UP1 UIADD3 UR17, UPT, UPT, UR7, 0x1a8, URZ ;  /* 0x000001a807119890 */ /* 0x000fe2000fffe0ff */
[----:B------:R-:W-:Y:S01]  /*5a70*/  ISETP.NE.AND P0, PT, R30, 0x2, PT ;  /* 0x000000021e00780c */ /* 0x000fe20003f05270 */
[----:B------:R-:W-:Y:S01]  /*5a80*/  @!UP1 UIADD3 UR18, UPT, UPT, UR26, 0x20, URZ ;  /* 0x000000201a129890 */ /* 0x000fe2000fffe0ff */
[----:B------:R-:W-:Y:S01]  /*5a90*/  LOP3.LUT R31, R31, 0x1, RZ, 0x3c, !PT ;  /* 0x000000011f1f7812 */ /* 0x000fe200078e3cff */
[----:B------:R-:W-:Y:S01]  /*5aa0*/  @!UP1 UIADD3 UR16, UPT, UPT, UR7, 0x1300, URZ ;  /* 0x0000130007109890 */ /* 0x000fe2000fffe0ff */
[----:B------:R-:W-:Y:S01]  /*5ab0*/  @!P4 R2UR UR8, R0 ;  /* 0x000000000008c2ca */ /* 0x000fe200000e0000 */
[----:B------:R-:W-:Y:S01]  /*5ac0*/  UMOV UR15, 0x10000000 ;  /* 0x10000000000f7882 */ /* 0x000fe20000000000 */
[----:B------:R-:W-:Y:S01]  /*5ad0*/  UMOV UR19, UR27 ;  /* 0x0000001b00137c82 */ /* 0x000fe20008000000 */
[----:B------:R-:W-:Y:S01]  /*5ae0*/  UMOV UR20, UR36 ;  /* 0x0000002400147c82 */ /* 0x000fe20008000000 */
[----:B------:R-:W-:Y:S01]  /*5af0*/  @!UP1 UIADD3 UR10, UPT, UPT, UR26, 0x60, URZ ;  /* 0x000000601a0a9890 */ /* 0x000fe2000fffe0ff */
[----:B------:R-:W-:Y:S01]  /*5b00*/  SEL R0, RZ, 0x1, P0 ;  /* 0x00000001ff007807 */ /* 0x000fe20000000000 */
[----:B------:R-:W-:Y:S01]  /*5b10*/  IMAD.U32 R10, RZ, RZ, UR9 ;  /* 0x00000009ff0a7e24 */ /* 0x000fe2000f8e00ff */
[----:B------:R-:W-:Y:S01]  /*5b20*/  UMOV UR11, UR27 ;  /* 0x0000001b000b7c82 */ /* 0x000fe20008000000 */
[----:B------:R-:W-:Y:S01]  /*5b30*/  UMOV UR12, UR36 ;  /* 0x00000024000c7c82 */ /* 0x000fe20008000000 */
[----:B------:R-:W-:Y:S01]  /*5b40*/  UMOV UR9, UR17 ;  /* 0x0000001100097c82 */ /* 0x000fe20008000000 */
[----:B------:R-:W-:Y:S01]  /*5b50*/  @P3 R2UR UR36, R28 ;  /* 0x000000001c2432ca */ /* 0x000fe200000e0000 */
[----:B------:R-:W-:Y:S01]  /*5b60*/  IMAD.IADD R20, R8, 0x1, R83 ;  /* 0x0000000108147824 */ /* 0x000fe200078e0253 */
[----:B------:R-:W-:Y:S01]  /*5b70*/  @!P4 R2UR UR22, R10 ;  /* 0x000000000a16c2ca */ /* 0x000fe200000e0000 */
[----:B------:R-:W-:Y:S01]  /*5b80*/  IMAD.U32 R11, RZ, RZ, UR8 ;  /* 0x00000008ff0b7e24 */ /* 0x000fe2000f8e00ff */
[----:B------:R-:W-:Y:S01]  /*5b90*/  @!UP1 UIADD3 UR8, UPT, UPT, UR7, 0x1b00, URZ ;  /* 0x00001b0007089890 */ /* 0x000fe2000fffe0ff */
[----:B------:R-:W-:Y:S01]  /*5ba0*/  LOP3.LUT R29, R29, R0, RZ, 0x3c, !PT ;  /* 0x000000001d1d7212 */ /* 0x000fe200078e3cff */
[----:B------:R-:W-:Y:S01]  /*5bb0*/  VOTEU.ALL UP1, P4 ;  /* 0x0000000000ff7886 */ /* 0x000fe20002020000 */
[----:B------:R-:W-:Y:S01]  /*5bc0*/  IMAD.IADD R21, R13, 0x1, R90 ;  /* 0x000000010d157824 */ /* 0x000fe200078e025a */
[----:B------:R-:W-:Y:S02]  /*5bd0*/  @!P4 R2UR UR23, R11 ;  /* 0x000000000b17c2ca */ /* 0x000fe400000e0000 */
[----:B------:R-:W-:Y:S11]  /*5be0*/  SEL R30, R30, RZ, P0 ;  /* 0x000000ff1e1e7207 */ /* 0x000ff60000000000 */
[----:B------:R2:W-:Y:S01]  /*5bf0*/  @!UP2 UTMALDG.3D [UR16], [UR22], desc[UR14] ;  /* 0x00000e101600a5b4 */ /* 0x0005e20008011000 */
[----:B------:R2:W-:Y:S01]  /*5c00*/  @!UP1 UTMALDG.3D [UR8], [UR22], desc[UR14] ;  /* 0x00000e08160095b4 */ /* 0x0005e20008011000 */
[----:B------:R2:W-:Y:S01]  /*5c10*/  @!P4 SYNCS.ARRIVE.TRANS64.RED.A0TR RZ, [UR7+0x1a8], R23 ;  /* 0x0001a817ffffc9a7 */ /* 0x0005e20008300407 */
[----:B------:R-:W-:Y:S01]  /*5c20*/  UPLOP3.LUT UP1, UPT, UPT, UPT, UPT, 0x80, 0x8 ;  /* 0x000000000008789c */ /* 0x000fe20003f2f070 */
[----:B------:R-:W-:Y:S01]  /*5c30*/  SYNCS.ARRIVE.TRANS64.RED.A1T0 RZ, [UR13], RZ ;  /* 0x000000ffffff79a7 */ /* 0x000fe2000810040d */
[----:B------:R-:W-:Y:S09]  /*5c40*/  @P3 BRA `(.L_x_117) ;  /* 0xfffffff400203947 */ /* 0x000ff2000383ffff */
[----:B------:R-:W-:-:S04]  /*5c50*/  SHF.L.U32 R3, R31, 0x1f, RZ ;  /* 0x0000001f1f037819 */ /* 0x000fc800000006ff */
[----:B------:R-:W1:Y:S02]  /*5c60*/  SYNCS.PHASECHK.TRANS64.TRYWAIT P0, [UR7+0x1b0], R3 ;  /* 0x0001b003ff0075a7 */ /* 0x000e640008001107 */
[----:B-1----:R-:W-:Y:S05]  /*5c70*/  @!P0 BRA `(.L_x_118) ;  /* 0x0000003c006c8947 */ /* 0x002fea0003800000 */
.L_x_227:
[----:B-1----:R-:W-:-:S07]  /*5c80*/  MOV R0, UR7 ;  /* 0x0000000700007c02 */ /* 0x002fce0008000f00 */
.L_x_119:
[----:B-1----:R-:W-:-:S04]  /*5c90*/  SHF.L.U32 R3, R31, 0x1f, RZ ;  /* 0x0000001f1f037819 */ /* 0x002fc800000006ff */
[----:B------:R1:W4:Y:S03]  /*5ca0*/  SYNCS.PHASECHK.TRANS64.TRYWAIT P0, [R0+URZ+0x1b8], R3 ;  /* 0x0001b803000075a7 */ /* 0x00032600080011ff */
[----:B----4-:R-:W-:Y:S05]  /*5cb0*/  @!P0 NANOSLEEP.SYNCS 0x989680 ;  /* 0x009896800000895d */ /* 0x010fea0003900000 */
[----:B------:R-:W4:Y:S02]  /*5cc0*/  @!P0 SYNCS.PHASECHK.TRANS64 P0, [R0+URZ+0x1b8], R3 ;  /* 0x0001b803000085a7 */ /* 0x000f2400080010ff */
[----:B--2-4-:R-:W-:Y:S05]  /*5cd0*/  @P0 EXIT ;  /* 0x000000000000094d */ /* 0x014fea0003800000 */
[----:B------:R-:W-:Y:S05]  /*5ce0*/  BRA `(.L_x_119) ;  /* 0xfffffffc00e87947 */ /* 0x000fea000383ffff */
.L_x_108:
[----:B------:R-:W-:-:S06]  /*5cf0*/  UISETP.GE.AND UP1, UPT, UR10, 0x4, UPT ;  /* 0x000000040a00788c */ /* 0x000fcc000bf26270 */
[----:B------:R-:W-:-:S13]  /*5d00*/  PLOP3.LUT P0, PT, PT, PT, UP1, 0x80, 0x8 ;  /* 0x000000000008781c */ /* 0x000fda0003f0f018 */
[----:B------:R-:W-:Y:S05]  /*5d10*/  @!P0 EXIT ;  /* 0x000000000000894d */ /* 0x000fea0003800000 */
[----:B------:R-:W-:Y:S01]  /*5d20*/  BAR.SYNC.DEFER_BLOCKING 0x6, 0xa0 ;  /* 0x0182800000007b1d */ /* 0x000fe20000010000 */
[C---:B------:R-:W-:Y:S01]  /*5d30*/  IMAD.SHL.U32 R96, R108.reuse, 0x20, RZ ;  /* 0x000000206c607824 */ /* 0x040fe200078e00ff */
[----:B------:R-:W-:Y:S01]  /*5d40*/  CS2R R104, SRZ ;  /* 0x0000000000687805 */ /* 0x000fe2000001ff00 */
[C---:B------:R-:W-:Y:S02]  /*5d50*/  IMAD.SHL.U32 R4, R97.reuse, 0x200000, RZ ;  /* 0x0020000061047824 */ /* 0x040fe400078e00ff */
[C---:B------:R-:W-:Y:S01]  /*5d60*/  IMAD.SHL.U32 R2, R108.reuse, 0x4, RZ ;  /* 0x000000046c027824 */ /* 0x040fe200078e00ff */
[----:B------:R-:W-:Y:S02]  /*5d70*/  UMOV UR49, 0x400 ;  /* 0x0000040000317882 */ /* 0x000fe40000000000 */
[----:B------:R-:W1:Y:S01]  /*5d80*/  LDC R93, c[0x0][0x370] ;  /* 0x0000dc00ff5d7b82 */ /* 0x000e620000000800 */
[----:B------:R-:W-:Y:S01]  /*5d90*/  ULEA UR49, UR37, UR49, 0x18 ;  /* 0x0000003125317291 */ /* 0x000fe2000f8ec0ff */
[----:B------:R-:W-:Y:S01]  /*5da0*/  IMAD.U32 R47, R108, 0x10000, RZ ;  /* 0x000100006c2f7824 */ /* 0x000fe200078e00ff */
[C---:B------:R-:W-:Y:S01]  /*5db0*/  LOP3.LUT R3, R96.reuse, 0x80, RZ, 0xc0, !PT ;  /* 0x0000008060037812 */ /* 0x040fe200078ec0ff */
[----:B------:R-:W-:Y:S01]  /*5dc0*/  IMAD.SHL.U32 R6, R97, 0x400, RZ ;  /* 0x0000040061067824 */ /* 0x000fe200078e00ff */
[----:B------:R-:W-:Y:S01]  /*5dd0*/  LOP3.LUT R95, R96, 0xb60, RZ, 0xc0, !PT ;  /* 0x00000b60605f7812 */ /* 0x000fe200078ec0ff */
[----:B------:R-:W-:Y:S01]  /*5de0*/  UIADD3 UR4, UPT, UPT, UR49, 0x2300, URZ ;  /* 0x0000230031047890 */ /* 0x000fe2000fffe0ff */
[----:B------:R-:W-:Y:S01]  /*5df0*/  LOP3.LUT R4, R4, 0x200000, RZ, 0xc0, !PT ;  /* 0x0020000004047812 */ /* 0x000fe200078ec0ff */
[----:B------:R-:W2:Y:S01]  /*5e00*/  LDC R42, c[0x0][0xb0c] ;  /* 0x0002c300ff2a7b82 */ /* 0x000ea20000000800 */
[----:B------:R-:W-:Y:S01]  /*5e10*/  LOP3.LUT R2, R3, 0x10, R2, 0xf8, !PT ;  /* 0x0000001003027812 */ /* 0x000fe200078ef802 */
[----:B------:R-:W-:Y:S01]  /*5e20*/  IMAD.MOV.U32 R44, RZ, RZ, RZ ;  /* 0x000000ffff2c7224 */ /* 0x000fe200078e00ff */
[----:B------:R-:W-:Y:S01]  /*5e30*/  LOP3.LUT R95, R95, 0x400, R6, 0xf8, !PT ;  /* 0x000004005f5f7812 */ /* 0x000fe200078ef806 */
[----:B------:R-:W-:Y:S01]  /*5e40*/  IMAD.MOV.U32 R106, RZ, RZ, RZ ;  /* 0x000000ffff6a7224 */ /* 0x000fe200078e00ff */
[----:B------:R-:W-:Y:S01]  /*5e50*/  LOP3.LUT R47, R4, 0x400000, R47, 0xf8, !PT ;  /* 0x00400000042f7812 */ /* 0x000fe200078ef82f */
[----:B------:R-:W-:Y:S01]  /*5e60*/  IMAD.MOV.U32 R111, RZ, RZ, RZ ;  /* 0x000000ffff6f7224 */ /* 0x000fe200078e00ff */
[----:B------:R-:W-:Y:S01]  /*5e70*/  LOP3.LUT P0, RZ, R96, 0x80, RZ, 0xc0, !PT ;  /* 0x0000008060ff7812 */ /* 0x000fe2000780c0ff */
[----:B------:R-:W3:Y:S01]  /*5e80*/  LDC R92, c[0x0][0xb20] ;  /* 0x0002c800ff5c7b82 */ /* 0x000ee20000000800 */
[----:B------:R-:W4:Y:S01]  /*5e90*/  LDS R0, [UR49+0x280] ;  /* 0x00028031ff007984 */ /* 0x000f220008000800 */
[----:B------:R-:W-:Y:S01]  /*5ea0*/  LOP3.LUT R95, R95, R2, RZ, 0xfc, !PT ;  /* 0x000000025f5f7212 */ /* 0x000fe200078efcff */
[----:B------:R-:W-:Y:S01]  /*5eb0*/  IMAD.MOV.U32 R99, RZ, RZ, RZ ;  /* 0x000000ffff637224 */ /* 0x000fe200078e00ff */
[----:B------:R-:W-:Y:S01]  /*5ec0*/  P2R R2, PR, RZ, 0x1 ;  /* 0x00000001ff027803 */ /* 0x000fe20000000000 */
[----:B------:R-:W-:Y:S01]  /*5ed0*/  IMAD.U32 R107, RZ, RZ, UR4 ;  /* 0x00000004ff6b7e24 */ /* 0x000fe2000f8e00ff */
[----:B------:R-:W-:Y:S01]  /*5ee0*/  LOP3.LUT R108, R108, 0x60, RZ, 0xc0, !PT ;  /* 0x000000606c6c7812 */ /* 0x000fe200078ec0ff */
[----:B------:R-:W1:Y:S01]  /*5ef0*/  LDCU.64 UR52, c[0x0][0x348] ;  /* 0x00006900ff3477ac */ /* 0x000e620008000a00 */
[----:B------:R-:W1:Y:S01]  /*5f00*/  LDC R41, c[0x0][0xb30] ;  /* 0x0002cc00ff297b82 */ /* 0x000e620000000800 */
[----:B------:R-:W1:Y:S01]  /*5f10*/  LDCU.64 UR38, c[0x0][0x888] ;  /* 0x00011100ff2677ac */ /* 0x000e620008000a00 */
[----:B------:R-:W1:Y:S06]  /*5f20*/  LDCU.64 UR44, c[0x0][0x890] ;  /* 0x00011200ff2c77ac */ /* 0x000e6c0008000a00 */
[----:B------:R-:W1:Y:S01]  /*5f30*/  LDC.64 R88, c[0x0][0xb10] ;  /* 0x0002c400ff587b82 */ /* 0x000e620000000a00 */
[----:B------:R-:W-:-:S07]  /*5f40*/  UIADD3 UR48, UPT, UPT, UR49, 0x300, URZ ;  /* 0x0000030031307890 */ /* 0x000fce000fffe0ff */
[----:B------:R-:W1:Y:S08]  /*5f50*/  LDC.64 R38, c[0x0][0xb18] ;  /* 0x0002c600ff267b82 */ /* 0x000e700000000a00 */
[----:B------:R-:W1:Y:S08]  /*5f60*/  LDC.64 R36, c[0x0][0xb28] ;  /* 0x0002ca00ff247b82 */ /* 0x000e700000000a00 */
[----:B------:R-:W1:Y:S01]  /*5f70*/  LDC.64 R86, c[0x0][0x8b0] ;  /* 0x00022c00ff567b82 */ /* 0x000e620000000a00 */
[----:B----4-:R-:W-:-:S07]  /*5f80*/  IMAD.IADD R47, R0, 0x1, R47 ;  /* 0x00000001002f7824 */ /* 0x010fce00078e022f */
[----:B------:R-:W4:Y:S08]  /*5f90*/  LDC.64 R84, c[0x0][0x8a8] ;  /* 0x00022a00ff547b82 */ /* 0x000f300000000a00 */
[----:B--23--:R-:W1:Y:S02]  /*5fa0*/  LDC R94, c[0x0][0x374] ;  /* 0x0000dd00ff5e7b82 */ /* 0x00ce640000000800 */
.L_x_145:
[----:B------:R-:W-:Y:S02]  /*5fb0*/  LEA R0, R111, UR49, 0x3 ;  /* 0x000000316f007c11 */ /* 0x000fe4000f8e18ff */
[----:B------:R-:W-:Y:S02]  /*5fc0*/  SHF.L.U32 R3, R105, 0x1f, RZ ;  /* 0x0000001f69037819 */ /* 0x000fe400000006ff */
[----:B------:R-:W-:Y:S02]  /*5fd0*/  LEA R16, R111, UR49, 0x4 ;  /* 0x000000316f107c11 */ /* 0x000fe4000f8e20ff */
[----:B------:R-:W2:Y:S02]  /*5fe0*/  SYNCS.PHASECHK.TRANS64.TRYWAIT P0, [R0+URZ+0x1d0], R3 ;  /* 0x0001d003000075a7 */ /* 0x000ea400080011ff */
[----:B-12---:R-:W-:Y:S05]  /*5ff0*/  @!P0 BRA `(.L_x_120) ;  /* 0x0000003800a48947 */ /* 0x006fea0003800000 */
.L_x_228:
[----:B------:R-:W3:Y:S01]  /*6000*/  LDC.64 R12, c[0x0][0xb10] ;  /* 0x0002c400ff0c7b82 */ /* 0x000ee20000000a00 */
[----:B------:R-:W4:Y:S01]  /*6010*/  LDS.128 R16, [R16+0x260] ;  /* 0x0002600010107984 */ /* 0x000f220000000c00 */
[----:B-1----:R-:W-:Y:S01]  /*6020*/  ISETP.NE.AND P1, PT, R41, 0x1, PT ;  /* 0x000000012900780c */ /* 0x002fe20003f25270 */
[----:B--2---:R-:W-:Y:S01]  /*6030*/  VIADD R0, R0, 0x1e0 ;  /* 0x000001e000007836 */ /* 0x004fe20000000000 */
[----:B------:R-:W-:Y:S04]  /*6040*/  ISETP.GE.AND P0, PT, R40, 0x1, PT ;  /* 0x000000012800780c */ /* 0x000fe80003f06270 */
[----:B------:R-:W1:Y:S01]  /*6050*/  LDC.64 R10, c[0x0][0xb18] ;  /* 0x0002c600ff0a7b82 */ /* 0x000e620000000a00 */
[----:B------:R-:W-:Y:S01]  /*6060*/  PRMT R0, RZ, 0x654, R0 ;  /* 0x00000654ff007816 */ /* 0x000fe20000000000 */
[----:B------:R-:W-:Y:S01]  /*6070*/  @!PT LDS RZ, [RZ] ;  /* 0x00000000fffff984 */ /* 0x000fe20000000800 */
[----:B------:R-:W-:Y:S01]  /*6080*/  @!PT LDS RZ, [RZ] ;  /* 0x00000000fffff984 */ /* 0x000fe20000000800 */
[----:B------:R-:W-:Y:S01]  /*6090*/  @!PT LDS RZ, [RZ] ;  /* 0x00000000fffff984 */ /* 0x000fe20000000800 */
[----:B------:R-:W-:Y:S01]  /*60a0*/  @!PT LDS RZ, [RZ] ;  /* 0x00000000fffff984 */ /* 0x000fe20000000800 */
[----:B------:R2:W-:Y:S06]  /*60b0*/  MEMBAR.ALL.CTA ;  /* 0x0000000000007992 */ /* 0x0005ec0000008000 */
[----:B--2---:R-:W2:Y:S01]  /*60c0*/  FENCE.VIEW.ASYNC.S ;  /* 0x00000000000073c6 */ /* 0x004ea20000000000 */
[----:B------:R-:W1:Y:S08]  /*60d0*/  @!P1 LDC R14, c[0x0][0xb20] ;  /* 0x0002c800ff0e9b82 */ /* 0x000e700000000800 */
[----:B------:R-:W1:Y:S01]  /*60e0*/  @!P1 LDC R9, c[0x0][0xb0c] ;  /* 0x0002c300ff099b82 */ /* 0x000e620000000800 */
[----:B--2---:R2:W-:Y:S01]  /*60f0*/  SYNCS.ARRIVE.TRANS64.RED.A1T0 RZ, [R0+URZ], RZ ;  /* 0x000000ff00ff79a7 */ /* 0x0045e200081004ff */
[----:B----4-:R-:W-:Y:S04]  /*6100*/  LOP3.LUT P4, RZ, R18, 0x1, RZ, 0xc0, !PT ;  /* 0x0000000112ff7812 */ /* 0x010fe8000788c0ff */
[----:B------:R-:W-:Y:S09]  /*6110*/  P2R R109, PR, RZ, 0x10 ;  /* 0x00000010ff6d7803 */ /* 0x000ff20000000000 */
[----:B------:R-:W-:Y:S02]  /*6120*/  @P4 MOV R45, R16 ;  /* 0x00000010002d4202 */ /* 0x000fe40000000f00 */
[----:B------:R-:W-:Y:S01]  /*6130*/  @P4 LOP3.LUT R43, R17, 0xffff, RZ, 0xc0, !PT ;  /* 0x0000ffff112b4812 */ /* 0x000fe200078ec0ff */
[----:B--23--:R-:W-:Y:S06]  /*6140*/  @!P0 BRA `(.L_x_121) ;  /* 0x0000000000a48947 */ /* 0x00cfec0003800000 */
[----:B------:R-:W-:Y:S01]  /*6150*/  IMAD.HI.U32 R23, R94, R39, RZ ;  /* 0x000000275e177227 */ /* 0x000fe200078e00ff */
[----:B------:R-:W-:Y:S02]  /*6160*/  ISETP.NE.AND P0, PT, R38, 0x1, PT ;  /* 0x000000012600780c */ /* 0x000fe40003f05270 */
[----:B------:R-:W-:Y:S01]  /*6170*/  ISETP.NE.AND P2, PT, R40, 0x1, PT ;  /* 0x000000012800780c */ /* 0x000fe20003f45270 */
[----:B------:R-:W-:Y:S01]  /*6180*/  IMAD.HI.U32 R22, R93, R88, RZ ;  /* 0x000000585d167227 */ /* 0x000fe200078e00ff */
[----:B------:R-:W-:Y:S02]  /*6190*/  SHF.R.U32.HI R23, RZ, R92, R23 ;  /* 0x0000005cff177219 */ /* 0x000fe40000011617 */
[----:B------:R-:W-:Y:S01]  /*61a0*/  ISETP.NE.AND P3, PT, R42, 0x1, PT ;  /* 0x000000012a00780c */ /* 0x000fe20003f65270 */
[----:B------:R-:W-:Y:S01]  /*61b0*/  IMAD.HI.U32 R26, R45, R88, RZ ;  /* 0x000000582d1a7227 */ /* 0x000fe200078e00ff */
[----:B------:R-:W-:Y:S02]  /*61c0*/  SHF.R.U32.HI R22, RZ, R89, R22 ;  /* 0x00000059ff167219 */ /* 0x000fe40000011616 */
[----:B------:R-:W-:Y:S01]  /*61d0*/  SEL R3, R94, R23, !P0 ;  /* 0x000000175e037207 */ /* 0x000fe20004000000 */
[----:B------:R-:W-:Y:S01]  /*61e0*/  IMAD.HI.U32 R23, R43, R39, RZ ;  /* 0x000000272b177227 */ /* 0x000fe200078e00ff */
[----:B------:R-:W-:Y:S02]  /*61f0*/  SEL R7, R93, R22, !P3 ;  /* 0x000000165d077207 */ /* 0x000fe40005800000 */
[----:B------:R-:W-:Y:S01]  /*6200*/  SHF.R.U32.HI R26, RZ, R89, R26 ;  /* 0x00000059ff1a7219 */ /* 0x000fe2000001161a */
[-C--:B------:R-:W-:Y:S04]  /*6210*/  IMAD.HI.U32 R22, R3, R36.reuse, RZ ;  /* 0x0000002403167227 */ /* 0x080fe800078e00ff */
[----:B------:R-:W-:Y:S01]  /*6220*/  IMAD.HI.U32 R24, R7, R36, RZ ;  /* 0x0000002407187227 */ /* 0x000fe200078e00ff */
[-C--:B------:R-:W-:Y:S02]  /*6230*/  @P2 SHF.R.U32.HI R3, RZ, R37.reuse, R22 ;  /* 0x00000025ff032219 */ /* 0x080fe40000011616 */
[----:B------:R-:W-:Y:S02]  /*6240*/  SHF.R.U32.HI R22, RZ, R92, R23 ;  /* 0x0000005cff167219 */ /* 0x000fe40000011617 */
[----:B------:R-:W-:Y:S01]  /*6250*/  @P2 SHF.R.U32.HI R7, RZ, R37, R24 ;  /* 0x00000025ff072219 */ /* 0x000fe20000011618 */
[C---:B------:R-:W-:Y:S01]  /*6260*/  IMAD R2, R40.reuse, R3, RZ ;  /* 0x0000000328027224 */ /* 0x040fe200078e02ff */
[----:B------:R-:W-:Y:S02]  /*6270*/  SEL R5, R43, R22, !P0 ;  /* 0x000000162b057207 */ /* 0x000fe40004000000 */
[----:B------:R-:W-:Y:S01]  /*6280*/  SEL R3, R45, R26, !P3 ;  /* 0x0000001a2d037207 */ /* 0x000fe20005800000 */
[----:B------:R-:W-:Y:S01]  /*6290*/  IMAD R4, R40, R7, RZ ;  /* 0x0000000728047224 */ /* 0x000fe200078e02ff */
[C---:B------:R-:W-:Y:S01]  /*62a0*/  ISETP.GE.AND P0, PT, R5.reuse, R2, PT ;  /* 0x000000020500720c */ /* 0x040fe20003f06270 */
[----:B------:R-:W-:Y:S03]  /*62b0*/  IMAD.HI.U32 R6, R5, R36, RZ ;  /* 0x0000002405067227 */ /* 0x000fe600078e00ff */
[----:B------:R-:W-:Y:S01]  /*62c0*/  ISETP.GE.OR P0, PT, R3, R4, P0 ;  /* 0x000000040300720c */ /* 0x000fe20000706670 */
[----:B------:R-:W-:Y:S01]  /*62d0*/  IMAD.MOV R4, RZ, RZ, -R3 ;  /* 0x000000ffff047224 */ /* 0x000fe200078e0a03 */
[-C--:B------:R-:W-:Y:S03]  /*62e0*/  SHF.R.U32.HI R6, RZ, R37.reuse, R6 ;  /* 0x00000025ff067219 */ /* 0x080fe60000011606 */
[----:B------:R-:W-:Y:S01]  /*62f0*/  IMAD R45, R42, R4, R45 ;  /* 0x000000042a2d7224 */ /* 0x000fe200078e022d */
[----:B------:R-:W-:Y:S05]  /*6300*/  SEL R15, R5, R6, !P2 ;  /* 0x00000006050f7207 */ /* 0x000fea0005000000 */
[----:B------:R-:W-:Y:S02]  /*6310*/  IMAD.MOV R6, RZ, RZ, -R15 ;  /* 0x000000ffff067224 */ /* 0x000fe400078e0a0f */
[C---:B------:R-:W-:Y:S04]  /*6320*/  @!P0 IMAD.HI.U32 R2, R3.reuse, R36, RZ ;  /* 0x0000002403028227 */ /* 0x040fe800078e00ff */
[----:B------:R-:W-:Y:S01]  /*6330*/  IMAD R6, R40, R6, R5 ;  /* 0x0000000628067224 */ /* 0x000fe200078e0205 */
[----:B------:R-:W-:Y:S04]  /*6340*/  @!P0 SHF.R.U32.HI R2, RZ, R37, R2 ;  /* 0x00000025ff028219 */ /* 0x000fe80000011602 */
[----:B------:R-:W-:Y:S02]  /*6350*/  @!P0 SEL R0, R3, R2, !P2 ;  /* 0x0000000203008207 */ /* 0x000fe40005000000 */
[----:B------:R-:W-:Y:S02]  /*6360*/  IADD3 R2, PT, PT, -R5, RZ, RZ ;  /* 0x000000ff05027210 */ /* 0x000fe40007ffe1ff */
[----:B------:R-:W-:Y:S01]  /*6370*/  @!P0 IADD3 R8, PT, PT, R15, -R0, RZ ;  /* 0x800000000f088210 */ /* 0x000fe20007ffe0ff */
[----:B------:R-:W-:Y:S02]  /*6380*/  @!P0 IMAD R0, R7, R6, R0 ;  /* 0x0000000607008224 */ /* 0x000fe400078e0200 */
[----:B------:R-:W-:Y:S02]  /*6390*/  IMAD R43, R38, R2, R43 ;  /* 0x00000002262b7224 */ /* 0x000fe400078e022b */
[----:B------:R-:W-:Y:S02]  /*63a0*/  @!P0 IMAD R5, R8, R40, R3 ;  /* 0x0000002808058224 */ /* 0x000fe400078e0203 */
[----:B------:R-:W-:Y:S04]  /*63b0*/  @!P0 IMAD.MOV.U32 R3, RZ, RZ, R0 ;  /* 0x000000ffff038224 */ /* 0x000fe800078e0000 */
[----:B------:R-:W-:Y:S02]  /*63c0*/  IMAD R45, R3, R42, R45 ;  /* 0x0000002a032d7224 */ /* 0x000fe400078e022d */
[----:B------:R-:W-:Y:S07]  /*63d0*/  IMAD R43, R5, R38, R43 ;  /* 0x00000026052b7224 */ /* 0x000fee00078e022b */
.L_x_121:
[----:B-1----:R-:W-:Y:S01]  /*63e0*/  @!P1 ISETP.NE.AND P0, PT, R10, 0x1, PT ;  /* 0x000000010a00980c */ /* 0x002fe20003f05270 */
[----:B------:R-:W-:Y:S01]  /*63f0*/  @!P1 IMAD.HI.U32 R0, R45, R12, RZ ;  /* 0x0000000c2d009227 */ /* 0x000fe200078e00ff */
[----:B------:R-:W-:Y:S01]  /*6400*/  @!P1 ISETP.NE.AND P2, PT, R9, 0x1, PT ;  /* 0x000000010900980c */ /* 0x000fe20003f45270 */
[----:B------:R-:W-:Y:S01]  /*6410*/  ULOP3.LUT UP0, URZ, UR48, 0x90, URZ, 0xc0, !UPT ;  /* 0x0000009030ff7892 */ /* 0x000fe2000f80c0ff */
[----:B------:R-:W-:Y:S01]  /*6420*/  R2UR UR42, R21 ;  /* 0x00000000152a72ca */ /* 0x000fe200000e0000 */
[----:B------:R-:W-:Y:S01]  /*6430*/  @!P1 IMAD.HI.U32 R3, R43, R11, RZ ;  /* 0x0000000b2b039227 */ /* 0x000fe200078e00ff */
[----:B------:R-:W-:Y:S02]  /*6440*/  @!P1 SHF.R.U32.HI R0, RZ, R13, R0 ;  /* 0x0000000dff009219 */ /* 0x000fe40000011600 */
[----:B------:R-:W-:Y:S01]  /*6450*/  R2UR UR41, R20 ;  /* 0x00000000142972ca */ /* 0x000fe200000e0000 */
[----:B------:R-:W-:Y:S01]  /*6460*/  VIADD R111, R111, 0x1 ;  /* 0x000000016f6f7836 */ /* 0x000fe20000000000 */
[----:B------:R-:W-:Y:S02]  /*6470*/  @!P1 SHF.R.U32.HI R2, RZ, R14, R3 ;  /* 0x0000000eff029219 */ /* 0x000fe40000011603 */
[----:B------:R-:W-:Y:S02]  /*6480*/  @!P1 SEL R3, R45, R0, !P2 ;  /* 0x000000002d039207 */ /* 0x000fe40005000000 */
[----:B------:R-:W-:Y:S02]  /*6490*/  @!P1 SEL R2, R43, R2, !P0 ;  /* 0x000000022b029207 */ /* 0x000fe40004000000 */
[----:B------:R-:W-:Y:S01]  /*64a0*/  @P4 SHF.R.U32.HI R98, RZ, 0x10, R17 ;  /* 0x00000010ff624819 */ /* 0x000fe20000011611 */
[----:B------:R-:W-:Y:S02]  /*64b0*/  USHF.L.U32 UR42, UR42, 0x6, URZ ;  /* 0x000000062a2a7899 */ /* 0x000fe400080006ff */
[----:B------:R-:W-:Y:S02]  /*64c0*/  @!P1 IMAD.IADD R0, R2, 0x1, -R3 ;  /* 0x0000000102009824 */ /* 0x000fe400078e0a03 */
[----:B------:R-:W-:Y:S01]  /*64d0*/  @!P1 IMAD.IADD R2, R3, 0x1, -R2 ;  /* 0x0000000103029824 */ /* 0x000fe200078e0a02 */
[----:B------:R-:W-:Y:S01]  /*64e0*/  USHF.L.U32 UR41, UR41, 0x7, URZ ;  /* 0x0000000729297899 */ /* 0x000fe200080006ff */
[----:B------:R-:W-:Y:S02]  /*64f0*/  @!P1 IMAD R45, R0, R9, R45 ;  /* 0x00000009002d9224 */ /* 0x000fe400078e022d */
[----:B------:R-:W-:Y:S01]  /*6500*/  @!P1 IMAD R43, R2, R10, R43 ;  /* 0x0000000a022b9224 */ /* 0x000fe200078e022b */
[----:B------:R-:W-:Y:S08]  /*6510*/  BRA.U !UP0, `(.L_x_122) ;  /* 0x0000000108407547 */ /* 0x000ff0000b800000 */
[----:B------:R-:W1:Y:S01]  /*6520*/  LDCU.64 UR8, c[0x4][0x80] ;  /* 0x01001000ff0877ac */ /* 0x000e620008000a00 */
[----:B------:R-:W-:Y:S01]  /*6530*/  MOV R3, 0x0 ;  /* 0x0000000000037802 */ /* 0x000fe20000000f00 */
[----:B------:R-:W-:Y:S02]  /*6540*/  HFMA2 R12, -RZ, RZ, 0, 5.9604644775390625e-08 ;  /* 0x00000001ff0c7431 */ /* 0x000fe400000001ff */
[----:B------:R-:W-:Y:S02]  /*6550*/  IMAD.MOV.U32 R8, RZ, RZ, 0x70 ;  /* 0x00000070ff087424 */ /* 0x000fe400078e00ff */
[----:B------:R-:W-:Y:S01]  /*6560*/  IMAD.MOV.U32 R13, RZ, RZ, RZ ;  /* 0x000000ffff0d7224 */ /* 0x000fe200078e00ff */
[----:B------:R-:W2:Y:S01]  /*6570*/  LDCU.64 UR6, c[0x4][0x88] ;  /* 0x01001100ff0677ac */ /* 0x000ea20008000a00 */
[----:B------:R-:W3:Y:S01]  /*6580*/  LDC.64 R2, c[0x4][R3] ;  /* 0x0100000003027b82 */ /* 0x000ee20000000a00 */
[----:B------:R-:W4:Y:S01]  /*6590*/  LDCU.64 UR4, c[0x4][0x8] ;  /* 0x01000100ff0477ac */ /* 0x000f220008000a00 */
[----:B-1----:R-:W-:Y:S01]  /*65a0*/  MOV R5, UR9 ;  /* 0x0000000900057c02 */ /* 0x002fe20008000f00 */
[----:B------:R-:W-:Y:S01]  /*65b0*/  IMAD.U32 R4, RZ, RZ, UR8 ;  /* 0x00000008ff047e24 */ /* 0x000fe2000f8e00ff */
[----:B--2---:R-:W-:Y:S01]  /*65c0*/  MOV R7, UR7 ;  /* 0x0000000700077c02 */ /* 0x004fe20008000f00 */
[----:B------:R-:W-:Y:S01]  /*65d0*/  IMAD.U32 R6, RZ, RZ, UR6 ;  /* 0x00000006ff067e24 */ /* 0x000fe2000f8e00ff */
[----:B----4-:R-:W-:Y:S01]  /*65e0*/  MOV R11, UR5 ;  /* 0x00000005000b7c02 */ /* 0x010fe20008000f00 */
[----:B------:R-:W-:Y:S02]  /*65f0*/  IMAD.U32 R10, RZ, RZ, UR4 ;  /* 0x00000004ff0a7e24 */ /* 0x000fe4000f8e00ff */
[----:B------:R-:W-:Y:S07]  /*6600*/  LEPC R20, `(.L_x_122) ;  /* 0x000000001014794e */ /* 0x000fee0000000000 */
[----:B---3-5:R-:W-:Y:S05]  /*6610*/  CALL.ABS.NOINC R2 ;  /* 0x0000000002007343 */ /* 0x028fea0003c00000 */
.L_x_122:
[----:B------:R-:W-:Y:S01]  /*6620*/  LOP3.LUT P0, RZ, R107, 0x90, RZ, 0xc0, !PT ;  /* 0x000000906bff7812 */ /* 0x000fe2000780c0ff */
[----:B------:R-:W-:Y:S11]  /*6630*/  BSSY.RECONVERGENT B6, `(.L_x_123) ;  /* 0x0000013000067945 */ /* 0x000ff60003800200 */
[----:B------:R-:W-:Y:S01]  /*6640*/  @!UPT UIADD3 URZ, UPT, UPT, URZ, URZ, URZ ;  /* 0x000000fffffff290 */ /* 0x000fe2000fffe0ff */
[----:B------:R-:W-:Y:S05]  /*6650*/  @!P0 BRA `(.L_x_124) ;  /* 0x0000000000408947 */ /* 0x000fea0003800000 */
        /* <DEDUP_REMOVED lines=16> */
.L_x_124:
[----:B------:R-:W-:Y:S05]  /*6760*/  BSYNC.RECONVERGENT B6 ;  /* 0x0000000000067941 */ /* 0x000fea0003800200 */
.L_x_123:
[----:B------:R-:W-:Y:S01]  /*6770*/  ISETP.NE.U32.AND P4, PT, R86, RZ, PT ;  /* 0x000000ff5600720c */ /* 0x000fe20003f85070 */
[----:B------:R-:W-:Y:S01]  /*6780*/  UISETP.NE.AND UP2, UPT, UR50, URZ, UPT ;  /* 0x000000ff3200728c */ /* 0x000fe2000bf45270 */
[----:B------:R-:W-:Y:S01]  /*6790*/  ISETP.NE.U32.AND P3, PT, RZ, UR38, PT ;  /* 0x00000026ff007c0c */ /* 0x000fe2000bf65070 */
[----:B------:R-:W-:Y:S01]  /*67a0*/  UISETP.NE.U32.AND UP1, UPT, UR44, URZ, UPT ;  /* 0x000000ff2c00728c */ /* 0x000fe2000bf25070 */
[----:B------:R-:W-:Y:S01]  /*67b0*/  ISETP.NE.AND.EX P4, PT, R87, RZ, PT, P4 ;  /* 0x000000ff5700720c */ /* 0x000fe20003f85340 */
[----:B------:R-:W-:Y:S01]  /*67c0*/  UPLOP3.LUT UP0, UPT, UPT, UPT, UPT, 0x40, 0x4 ;  /* 0x000000000004789c */ /* 0x000fe20003f0e870 */
[----:B------:R-:W-:Y:S01]  /*67d0*/  ISETP.NE.AND.EX P3, PT, RZ, UR39, PT, P3 ;  /* 0x00000027ff007c0c */ /* 0x000fe2000bf65330 */
[----:B------:R-:W-:Y:S01]  /*67e0*/  UISETP.NE.AND.EX UP1, UPT, UR45, URZ, UPT, UP1 ;  /* 0x000000ff2d00728c */ /* 0x000fe2000bf25310 */
[----:B------:R-:W-:Y:S04]  /*67f0*/  PLOP3.LUT P1, PT, PT, PT, UP2, 0x80, 0x8 ;  /* 0x000000000008781c */ /* 0x000fe80003f2f028 */
[----:B------:R-:W-:Y:S06]  /*6800*/  @UP2 UPLOP3.LUT UP0, UPT, UPT, UPT, UP1, 0x80, 0x8 ;  /* 0x000000000008289c */ /* 0x000fec0003f0f010 */
[----:B------:R-:W-:Y:S01]  /*6810*/  PLOP3.LUT P0, PT, PT, PT, UP0, 0x80, 0x8 ;  /* 0x000000000008781c */ /* 0x000fe20003f0f008 */
[----:B------:R-:W-:Y:S01]  /*6820*/  @!UPT UIADD3 URZ, UPT, UPT, URZ, URZ, URZ ;  /* 0x000000fffffff290 */ /* 0x000fe2000fffe0ff */
[----:B------:R-:W-:Y:S11]  /*6830*/  BRA.U !UP1, `(.L_x_125) ;  /* 0x0000000109387547 */ /* 0x000ff6000b800000 */
[----:B------:R-:W-:Y:S01]  /*6840*/  UISETP.NE.U32.AND UP0, UPT, UR38, URZ, UPT ;  /* 0x000000ff2600728c */ /* 0x000fe2000bf05070 */
[----:B------:R-:W-:Y:S02]  /*6850*/  HFMA2 R0, -RZ, RZ, 0, 5.9604644775390625e-08 ;  /* 0x00000001ff007431 */ /* 0x000fe400000001ff */
[----:B------:R-:W-:Y:S01]  /*6860*/  IMAD.MOV.U32 R91, RZ, RZ, 0x1 ;  /* 0x00000001ff5b7424 */ /* 0x000fe200078e00ff */
[----:B------:R-:W-:Y:S06]  /*6870*/  UISETP.NE.AND.EX UP0, UPT, UR39, URZ, UPT, UP0 ;  /* 0x000000ff2700728c */ /* 0x000fec000bf05300 */
[----:B------:R-:W-:Y:S05]  /*6880*/  PLOP3.LUT P2, PT, PT, PT, UP0, 0x80, 0x8 ;  /* 0x000000000008781c */ /* 0x000fea0003f4f008 */
[----:B------:R-:W1:Y:S01]  /*6890*/  @UP0 LDCU.64 UR6, c[0x0][0x888] ;  /* 0x00011100ff0607ac */ /* 0x000e620008000a00 */
[----:B------:R-:W-:Y:S07]  /*68a0*/  @UP0 UIMAD UR4, UR36, UR44, URZ ;  /* 0x0000002c240402a4 */ /* 0x000fee000f8e02ff */
[----:B------:R-:W-:Y:S01]  /*68b0*/  @!P2 PRMT R91, R0, 0x7610, R91 ;  /* 0x00007610005ba816 */ /* 0x000fe2000000005b */
[----:B-1----:R-:W-:Y:S03]  /*68c0*/  @UP0 UIMAD.WIDE UR6, UR4, 0x4, UR6 ;  /* 0x00000004040608a5 */ /* 0x002fe6000f8e0206 */
[----:B------:R-:W1:Y:S03]  /*68d0*/  @!UP0 LDCU UR4, c[0x0][0x880] ;  /* 0x00011000ff0487ac */ /* 0x000e660008000800 */
[----:B------:R-:W-:Y:S01]  /*68e0*/  IMAD.U32 R2, RZ, RZ, UR6 ;  /* 0x00000006ff027e24 */ /* 0x000fe2000f8e00ff */
[----:B------:R-:W-:Y:S05]  /*68f0*/  MOV R3, UR7 ;  /* 0x0000000700037c02 */ /* 0x000fea0008000f00 */
[----:B-----5:R2:W5:Y:S02]  /*6900*/  @P2 LDG.E R50, desc[UR46][R2.64] ;  /* 0x0000002e02322981 */ /* 0x020564000c1e1900 */
[----:B-12---:R-:W-:Y:S02]  /*6910*/  @!P2 IMAD.U32 R50, RZ, RZ, UR4 ;  /* 0x00000004ff32ae24 */ /* 0x006fe4000f8e00ff */
.L_x_125:
[----:B------:R-:W-:Y:S05]  /*6920*/  @!P4 BRA `(.L_x_126) ;  /* 0x000000000020c947 */ /* 0x000fea0003800000 */
[----:B------:R-:W-:Y:S04]  /*6930*/  ISETP.NE.U32.AND P2, PT, R84, RZ, PT ;  /* 0x000000ff5400720c */ /* 0x000fe80003f45070 */
[----:B------:R-:W-:Y:S11]  /*6940*/  ISETP.NE.AND.EX P2, PT, R85, RZ, PT, P2 ;  /* 0x000000ff5500720c */ /* 0x000ff60003f45320 */
[----:B------:R-:W-:Y:S02]  /*6950*/  @!UPT UIADD3 URZ, UPT, UPT, URZ, URZ, URZ ;  /* 0x000000fffffff290 */ /* 0x000fe4000fffe0ff */
[----:B------:R-:W1:Y:S01]  /*6960*/  @P2 LDC.64 R2, c[0x0][0x8a8] ;  /* 0x00022a00ff022b82 */ /* 0x000e620000000a00 */
[----:B------:R-:W-:Y:S04]  /*6970*/  @P2 IMAD R0, R86, UR36, RZ ;  /* 0x0000002456002c24 */ /* 0x000fe8000f8e02ff */
[----:B-1----:R-:W-:Y:S05]  /*6980*/  @P2 IMAD.WIDE R2, R0, 0x4, R2 ;  /* 0x0000000400022825 */ /* 0x002fea00078e0202 */
[----:B-----5:R1:W5:Y:S02]  /*6990*/  @P2 LDG.E R46, desc[UR46][R2.64] ;  /* 0x0000002e022e2981 */ /* 0x020364000c1e1900 */
[----:B-1----:R-:W2:Y:S02]  /*69a0*/  @!P2 LDC R46, c[0x0][0x8a0] ;  /* 0x00022800ff2eab82 */ /* 0x002ea40000000800 */
.L_x_126:
[----:B-----5:R-:W-:Y:S01]  /*69b0*/  ISETP.NE.AND P2, PT, R50, RZ, PT ;  /* 0x000000ff3200720c */ /* 0x020fe20003f45270 */
[----:B------:R-:W-:Y:S01]  /*69c0*/  BSSY B1, `(.L_x_127) ;  /* 0x0000040000017945 */ /* 0x000fe20003800000 */
[----:B------:R-:W-:Y:S01]  /*69d0*/  SEL R7, RZ, 0xffffffff, P3 ;  /* 0xffffffffff077807 */ /* 0x000fe20001800000 */
[----:B------:R-:W-:Y:S01]  /*69e0*/  IMAD.MOV.U32 R55, RZ, RZ, 0x1 ;  /* 0x00000001ff377424 */ /* 0x000fe200078e00ff */
[----:B------:R-:W-:Y:S01]  /*69f0*/  LOP3.LUT P3, RZ, R91, 0xff, RZ, 0xc0, !PT ;  /* 0x000000ff5bff7812 */ /* 0x000fe2000786c0ff */
[----:B------:R-:W-:Y:S01]  /*6a00*/  IMAD R48, R44, 0x40, R47 ;  /* 0x000000402c307824 */ /* 0x000fe200078e022f */
[----:B------:R-:W-:Y:S02]  /*6a10*/  @P1 SEL R0, RZ, 0xffffffff, P2 ;  /* 0xffffffffff001807 */ /* 0x000fe40001000000 */
[----:B------:R-:W-:Y:S02]  /*6a20*/  CS2R R62, SRZ ;  /* 0x00000000003e7805 */ /* 0x000fe4000001ff00 */
[----:B------:R-:W-:Y:S02]  /*6a30*/  LEA R3, R104, UR49, 0x3 ;  /* 0x0000003168037c11 */ /* 0x000fe4000f8e18ff */
[----:B------:R-:W-:Y:S02]  /*6a40*/  CS2R R60, SRZ ;  /* 0x00000000003c7805 */ /* 0x000fe4000001ff00 */
[----:B------:R-:W-:Y:S02]  /*6a50*/  @P0 SEL R0, R7, R0, !P3 ;  /* 0x0000000007000207 */ /* 0x000fe40005800000 */
[----:B------:R-:W-:Y:S02]  /*6a60*/  CS2R R58, SRZ ;  /* 0x00000000003a7805 */ /* 0x000fe4000001ff00 */
[----:B------:R-:W-:Y:S02]  /*6a70*/  LEA R110, R44, UR49, 0x3 ;  /* 0x000000312c6e7c11 */ /* 0x000fe4000f8e18ff */
[----:B------:R-:W-:Y:S02]  /*6a80*/  CS2R R56, SRZ ;  /* 0x0000000000387805 */ /* 0x000fe4000001ff00 */
[----:B------:R-:W-:Y:S02]  /*6a90*/  @P1 LOP3.LUT R0, R0, 0x1, RZ, 0xc0, !PT ;  /* 0x0000000100001812 */ /* 0x000fe400078ec0ff */
[----:B------:R-:W-:Y:S02]  /*6aa0*/  SHF.L.U32 R5, R106, 0x1f, RZ ;  /* 0x0000001f6a057819 */ /* 0x000fe400000006ff */
[----:B------:R-:W-:Y:S02]  /*6ab0*/  ISETP.NE.U32.OR P5, PT, R0, 0x1, !P1 ;  /* 0x000000010000780c */ /* 0x000fe40004fa5470 */
[----:B------:R-:W-:Y:S02]  /*6ac0*/  SEL R0, RZ, 0xffffffff, P2 ;  /* 0xffffffffff007807 */ /* 0x000fe40001000000 */
[----:B------:R-:W-:Y:S02]  /*6ad0*/  PLOP3.LUT P2, PT, PT, PT, UP1, 0x80, 0x8 ;  /* 0x000000000008781c */ /* 0x000fe40003f4f018 */
[----:B------:R-:W-:Y:S07]  /*6ae0*/  P2R R64, PR, RZ, 0x20 ;  /* 0x00000020ff407803 */ /* 0x000fee0000000000 */
[----:B------:R-:W-:Y:S04]  /*6af0*/  @P5 SHF.L.U32 R2, R99, 0x1f, RZ ;  /* 0x0000001f63025819 */ /* 0x000fe800000006ff */
[----:B------:R-:W1:Y:S01]  /*6b00*/  @P5 SYNCS.PHASECHK.TRANS64.TRYWAIT P1, [R3+URZ+0x1a0], R2 ;  /* 0x0001a002030055a7 */ /* 0x000e6200080211ff */
[----:B------:R-:W-:Y:S04]  /*6b10*/  @P2 SEL R0, R7, R0, !P3 ;  /* 0x0000000007002207 */ /* 0x000fe80005800000 */
[----:B------:R-:W-:Y:S04]  /*6b20*/  LOP3.LUT R0, R0, 0x1, RZ, 0xc0, !PT ;  /* 0x0000000100007812 */ /* 0x000fe800078ec0ff */
[----:B------:R-:W-:Y:S04]  /*6b30*/  ISETP.NE.U32.AND P4, PT, R0, 0x1, PT ;  /* 0x000000010000780c */ /* 0x000fe80003f85070 */
[----:B------:R-:W-:Y:S01]  /*6b40*/  P2R R72, PR, RZ, 0x10 ;  /* 0x00000010ff487803 */ /* 0x000fe20000000000 */
[----:B------:R3:W4:Y:S01]  /*6b50*/  SYNCS.PHASECHK.TRANS64.TRYWAIT P0, [R110+URZ+0x1f0], R5 ;  /* 0x0001f0056e0075a7 */ /* 0x00072200080011ff */
[----:B-1----:R-:W-:Y:S01]  /*6b60*/  @P5 SEL R55, RZ, 0x1, !P1 ;  /* 0x00000001ff375807 */ /* 0x002fe20004800000 */
[----:B---3--:R-:W-:Y:S06]  /*6b70*/  @!P5 BRA `(.L_x_128) ;  /* 0x000000000090d947 */ /* 0x008fec0003800000 */
[----:B------:R-:W-:Y:S01]  /*6b80*/  @P4 IMAD R4, R104, 0x1000, R95 ;  /* 0x0000100068044824 */ /* 0x000fe200078e025f */
[----:B------:R-:W-:Y:S01]  /*6b90*/  LOP3.LUT P5, RZ, R96, 0x80, RZ, 0xc0, !PT ;  /* 0x0000008060ff7812 */ /* 0x000fe200078ac0ff */
[----:B------:R-:W-:Y:S01]  /*6ba0*/  BSSY B0, `(.L_x_129) ;  /* 0x000000f000007945 */ /* 0x000fe20003800000 */
[----:B------:R-:W-:Y:S01]  /*6bb0*/  ISETP.NE.AND P2, PT, R55, RZ, PT ;  /* 0x000000ff3700720c */ /* 0x000fe20003f45270 */
[----:B------:R-:W-:Y:S01]  /*6bc0*/  @P4 VIADD R0, R4, UR49 ;  /* 0x0000003104004c36 */ /* 0x000fe20008000000 */
[----:B------:R-:W-:Y:S02]  /*6bd0*/  PLOP3.LUT P1, PT, PT, PT, PT, 0x8, 0x80 ;  /* 0x000000000080781c */ /* 0x000fe40003f2e170 */
[----:B------:R-:W-:Y:S02]  /*6be0*/  CS2R R58, SRZ ;  /* 0x00000000003a7805 */ /* 0x000fe4000001ff00 */
[----:B------:R-:W-:Y:S01]  /*6bf0*/  @P4 PLOP3.LUT P1, PT, P5, PT, PT, 0x80, 0x8 ;  /* 0x000000000008481c */ /* 0x000fe20002f2f070 */
[C---:B------:R-:W-:Y:S01]  /*6c00*/  @P4 VIADD R2, R0.reuse, 0x10 ;  /* 0x0000001000024836 */ /* 0x040fe20000000000 */
[----:B------:R-:W-:Y:S02]  /*6c10*/  CS2R R56, SRZ ;  /* 0x0000000000387805 */ /* 0x000fe4000001ff00 */
[----:B------:R-:W-:Y:S02]  /*6c20*/  CS2R R62, SRZ ;  /* 0x00000000003e7805 */ /* 0x000fe4000001ff00 */
[----:B------:R-:W-:Y:S07]  /*6c30*/  CS2R R60, SRZ ;  /* 0x00000000003c7805 */ /* 0x000fee000001ff00 */
[----:B------:R-:W-:Y:S01]  /*6c40*/  @P1 VIADD R2, R0, 0xfffffff0 ;  /* 0xfffffff000021836 */ /* 0x000fe20000000000 */
[----:B------:R-:W-:Y:S06]  /*6c50*/  @P2 BRA `(.L_x_130) ;  /* 0x00000000000c2947 */ /* 0x000fec0003800000 */
[----:B------:R-:W-:Y:S04]  /*6c60*/  SHF.L.U32 R0, R99, 0x1f, RZ ;  /* 0x0000001f63007819 */ /* 0x000fe800000006ff */
[----:B------:R-:W1:Y:S02]  /*6c70*/  SYNCS.PHASECHK.TRANS64.TRYWAIT P1, [R3+URZ+0x1a0], R0 ;  /* 0x0001a000030075a7 */ /* 0x000e6400080211ff */
[----:B-1----:R-:W-:Y:S05]  /*6c80*/  @!P1 BRA `(.L_x_131) ;  /* 0x0000002c00949947 */ /* 0x002fea0003800000 */
.L_x_130:
[----:B------:R-:W-:Y:S05]  /*6c90*/  BSYNC B0 ;  /* 0x0000000000007941 */ /* 0x000fea0003800000 */
.L_x_129:
[----:B------:R-:W-:Y:S01]  /*6ca0*/  ISETP.NE.AND P1, PT, R72, RZ, PT ;  /* 0x000000ff4800720c */ /* 0x000fe20003f25270 */
[----:B-1----:R-:W-:Y:S02]  /*6cb0*/  VIADD R3, R3, 0x1b0 ;  /* 0x000001b003037836 */ /* 0x002fe40000000000 */
[----:B------:R-:W-:Y:S02]  /*6cc0*/  IMAD.U32 R0, RZ, RZ, UR37 ;  /* 0x00000025ff007e24 */ /* 0x000fe4000f8e00ff */
[----:B------:R-:W-:Y:S03]  /*6cd0*/  VIADD R104, R104, 0x1 ;  /* 0x0000000168687836 */ /* 0x000fe60000000000 */
[----:B------:R-:W-:Y:S05]  /*6ce0*/  PRMT R0, R0, 0x654, R3 ;  /* 0x0000065400007816 */ /* 0x000fea0000000003 */
[----:B------:R1:W3:Y:S04]  /*6cf0*/  @P1 LDS.128 R56, [R4+UR49+0x300] ;  /* 0x0003003104381984 */ /* 0x0002e80008000c00 */
[----:B------:R1:W1:Y:S01]  /*6d00*/  @P1 LDS.128 R60, [R2+0x300] ;  /* 0x00030000023c1984 */ /* 0x0002620000000c00 */
[C---:B------:R-:W-:Y:S01]  /*6d10*/  ISETP.NE.AND P1, PT, R104.reuse, 0x2, PT ;  /* 0x000000026800780c */ /* 0x040fe20003f25270 */
[----:B------:R-:W-:Y:S01]  /*6d20*/  @!PT LDS RZ, [RZ] ;  /* 0x00000000fffff984 */ /* 0x000fe20000000800 */
[----:B------:R-:W-:Y:S01]  /*6d30*/  @!PT LDS RZ, [RZ] ;  /* 0x00000000fffff984 */ /* 0x000fe20000000800 */
[----:B------:R-:W-:Y:S01]  /*6d40*/  @!PT LDS RZ, [RZ] ;  /* 0x00000000fffff984 */ /* 0x000fe20000000800 */
[----:B------:R-:W-:Y:S01]  /*6d50*/  @!PT LDS RZ, [RZ] ;  /* 0x00000000fffff984 */ /* 0x000fe20000000800 */
[----:B------:R5:W-:Y:S06]  /*6d60*/  MEMBAR.ALL.CTA ;  /* 0x0000000000007992 */ /* 0x000bec0000008000 */
[----:B-----5:R-:W5:Y:S01]  /*6d70*/  FENCE.VIEW.ASYNC.S ;  /* 0x00000000000073c6 */ /* 0x020f620000000000 */
[----:B------:R-:W-:Y:S01]  /*6d80*/  SEL R104, R104, RZ, P1 ;  /* 0x000000ff68687207 */ /* 0x000fe20000800000 */
[----:B-----5:R5:W-:Y:S02]  /*6d90*/  SYNCS.ARRIVE.TRANS64.RED.A1T0 RZ, [R0+URZ], RZ ;  /* 0x000000ff00ff79a7 */ /* 0x020be400081004ff */
[----:B-----5:R-:W-:Y:S04]  /*6da0*/  SEL R0, RZ, 0x1, P1 ;  /* 0x00000001ff007807 */ /* 0x020fe80000800000 */
[----:B---3--:R-:W-:Y:S02]  /*6db0*/  LOP3.LUT R99, R99, R0, RZ, 0x3c, !PT ;  /* 0x0000000063637212 */ /* 0x008fe400078e3cff */
.L_x_128:
[----:B------:R-:W-:Y:S05]  /*6dc0*/  BSYNC B1 ;  /* 0x0000000000017941 */ /* 0x000fea0003800000 */
.L_x_127:
[----:B------:R-:W-:Y:S04]  /*6dd0*/  SHF.R.U32.HI R0, RZ, 0x15, R48 ;  /* 0x00000015ff007819 */ /* 0x000fe80000011630 */
[----:B------:R-:W-:Y:S01]  /*6de0*/  LOP3.LUT P1, RZ, R0, 0x3, R97, 0x48, !PT ;  /* 0x0000000300ff7812 */ /* 0x000fe20007824861 */
[----:B------:R-:W-:Y:S01]  /*6df0*/  @!UPT UIADD3 URZ, UPT, UPT, URZ, URZ, URZ ;  /* 0x000000fffffff290 */ /* 0x000fe2000fffe0ff */
[----:B----4-:R-:W-:Y:S11]  /*6e00*/  @P0 BRA `(.L_x_132) ;  /* 0x0000000000080947 */ /* 0x010ff60003800000 */
[----:B------:R-:W3:Y:S02]  /*6e10*/  SYNCS.PHASECHK.TRANS64.TRYWAIT P0, [R110+URZ+0x1f0], R5 ;  /* 0x0001f0056e0075a7 */ /* 0x000ee400080011ff */
[----:B---3--:R-:W-:Y:S05]  /*6e20*/  @!P0 BRA `(.L_x_133) ;  /* 0x0000002c00408947 */ /* 0x008fea0003800000 */
.L_x_132:
[----:B------:R-:W-:Y:S05]  /*6e30*/  @!P1 BRA `(.L_x_134) ;  /* 0x0000000000409947 */ /* 0x000fea0003800000 */
[----:B------:R-:W3:Y:S01]  /*6e40*/  LDCU.64 UR8, c[0x4][0x70] ;  /* 0x01000e00ff0877ac */ /* 0x000ee20008000a00 */
[----:B------:R-:W-:Y:S01]  /*6e50*/  MOV R3, 0x0 ;  /* 0x0000000000037802 */ /* 0x000fe20000000f00 */
[----:B------:R-:W-:Y:S02]  /*6e60*/  HFMA2 R12, -RZ, RZ, 0, 5.9604644775390625e-08 ;  /* 0x00000001ff0c7431 */ /* 0x000fe400000001ff */
[----:B------:R-:W-:Y:S02]  /*6e70*/  IMAD.MOV.U32 R8, RZ, RZ, 0x192 ;  /* 0x00000192ff087424 */ /* 0x000fe400078e00ff */
[----:B------:R-:W-:Y:S01]  /*6e80*/  IMAD.MOV.U32 R13, RZ, RZ, RZ ;  /* 0x000000ffff0d7224 */ /* 0x000fe200078e00ff */
[----:B------:R-:W4:Y:S01]  /*6e90*/  LDCU.64 UR6, c[0x4][0x78] ;  /* 0x01000f00ff0677ac */ /* 0x000f220008000a00 */
[----:B-1----:R-:W1:Y:S01]  /*6ea0*/  LDC.64 R2, c[0x4][R3] ;  /* 0x0100000003027b82 */ /* 0x002e620000000a00 */
[----:B------:R-:W5:Y:S01]  /*6eb0*/  LDCU.64 UR4, c[0x4][0x10] ;  /* 0x01000200ff0477ac */ /* 0x000f620008000a00 */
[----:B---3--:R-:W-:Y:S01]  /*6ec0*/  MOV R5, UR9 ;  /* 0x0000000900057c02 */ /* 0x008fe20008000f00 */
[----:B------:R-:W-:Y:S01]  /*6ed0*/  IMAD.U32 R4, RZ, RZ, UR8 ;  /* 0x00000008ff047e24 */ /* 0x000fe2000f8e00ff */
[----:B----4-:R-:W-:Y:S01]  /*6ee0*/  MOV R7, UR7 ;  /* 0x0000000700077c02 */ /* 0x010fe20008000f00 */
[----:B------:R-:W-:Y:S01]  /*6ef0*/  IMAD.U32 R6, RZ, RZ, UR6 ;  /* 0x00000006ff067e24 */ /* 0x000fe2000f8e00ff */
[----:B-----5:R-:W-:Y:S01]  /*6f00*/  MOV R11, UR5 ;  /* 0x00000005000b7c02 */ /* 0x020fe20008000f00 */
[----:B------:R-:W-:Y:S02]  /*6f10*/  IMAD.U32 R10, RZ, RZ, UR4 ;  /* 0x00000004ff0a7e24 */ /* 0x000fe4000f8e00ff */
[----:B------:R-:W-:Y:S07]  /*6f20*/  LEPC R20, `(.L_x_134) ;  /* 0x000000001014794e */ /* 0x000fee0000000000 */
[----:B-12---:R-:W-:Y:S05]  /*6f30*/  CALL.ABS.NOINC R2 ;  /* 0x0000000002007343 */ /* 0x006fea0003c00000 */
.L_x_134:
[----:B------:R-:W-:Y:S05]  /*6f40*/  WARPSYNC.ALL ;  /* 0x0000000000007948 */ /* 0x000fea0003800000 */
[----:B------:R-:W-:Y:S01]  /*6f50*/  R2UR UR4, R48 ;  /* 0x00000000300472ca */ /* 0x000fe200000e0000 */
[----:B------:R-:W-:Y:S01]  /*6f60*/  HFMA2 R70, -RZ, RZ, 0, 9.5367431640625e-07 ;  /* 0x00000010ff467431 */ /* 0x000fe200000001ff */
[C---:B------:R-:W-:Y:S01]  /*6f70*/  PRMT R49, R56.reuse, 0x8880, RZ ;  /* 0x0000888038317816 */ /* 0x040fe200000000ff */
[----:B------:R-:W-:Y:S01]  /*6f80*/  BSSY.RECONVERGENT B0, `(.L_x_135) ;  /* 0x00000a4000007945 */ /* 0x000fe20003800200 */
[C---:B------:R-:W-:Y:S02]  /*6f90*/  SHF.L.U32 R51, R56.reuse, 0x10, RZ ;  /* 0x0000001038337819 */ /* 0x040fe400000006ff */
[----:B------:R-:W-:Y:S02]  /*6fa0*/  SHF.L.U32 R52, R56, 0x8, RZ ;  /* 0x0000000838347819 */ /* 0x000fe400000006ff */
[----:B------:R-:W-:Y:S02]  /*6fb0*/  SHF.R.S32.HI R51, RZ, 0x18, R51 ;  /* 0x00000018ff337819 */ /* 0x000fe40000011433 */
[----:B------:R-:W-:Y:S02]  /*6fc0*/  PRMT R53, R57, 0x8880, RZ ;  /* 0x0000888039357816 */ /* 0x000fe400000000ff */
[----:B------:R-:W-:Y:S01]  /*6fd0*/  ISETP.NE.AND P6, PT, R64, RZ, PT ;  /* 0x000000ff4000720c */ /* 0x000fe20003fc5270 */
[----:B-1-3--:R-:W2:Y:S01]  /*6fe0*/  LDTM.x32 R4, tmem[UR4] ;  /* 0x00000004000479ee */ /* 0x00aea200082c0000 */
[----:B------:R-:W-:Y:S02]  /*6ff0*/  IADD3 R73, PT, PT, R95, UR49, RZ ;  /* 0x000000315f497c10 */ /* 0x000fe4000fffe0ff */
[----:B------:R-:W-:Y:S02]  /*7000*/  LOP3.LUT P5, RZ, R96, 0x80, RZ, 0xc0, !PT ;  /* 0x0000008060ff7812 */ /* 0x000fe400078ac0ff */
[----:B------:R-:W-:Y:S02]  /*7010*/  PRMT R54, R59, 0x8880, RZ ;  /* 0x000088803b367816 */ /* 0x000fe400000000ff */
[----:B------:R-:W-:Y:S02]  /*7020*/  SEL R74, R70, 0xfffffff0, !P5 ;  /* 0xfffffff0464a7807 */ /* 0x000fe40006800000 */
[----:B------:R-:W-:Y:S02]  /*7030*/  ISETP.NE.AND P0, PT, R108, RZ, PT ;  /* 0x000000ff6c00720c */ /* 0x000fe40003f05270 */
[----:B------:R-:W-:Y:S01]  /*7040*/  IADD3 R112, PT, PT, R73, R74, RZ ;  /* 0x0000004a49707210 */ /* 0x000fe20007ffe0ff */
[C---:B--2---:R-:W-:Y:S02]  /*7050*/  IMAD R0, R46.reuse, R4, RZ ;  /* 0x000000042e007224 */ /* 0x044fe400078e02ff */
[C---:B------:R-:W-:Y:S02]  /*7060*/  IMAD R2, R46.reuse, R5, RZ ;  /* 0x000000052e027224 */ /* 0x040fe400078e02ff */
[----:B------:R-:W-:Y:S01]  /*7070*/  IMAD R0, R49, R50, R0 ;  /* 0x0000003231007224 */ /* 0x000fe200078e0200 */
[----:B------:R-:W-:Y:S01]  /*7080*/  SHF.R.S32.HI R49, RZ, 0x18, R52 ;  /* 0x00000018ff317819 */ /* 0x000fe20000011434 */
[C---:B------:R-:W-:Y:S02]  /*7090*/  IMAD R3, R46.reuse, R6, RZ ;  /* 0x000000062e037224 */ /* 0x040fe400078e02ff */
[-C--:B------:R-:W-:Y:S01]  /*70a0*/  IMAD R2, R51, R50.reuse, R2 ;  /* 0x0000003233027224 */ /* 0x080fe200078e0202 */
[----:B------:R-:W-:Y:S01]  /*70b0*/  SHF.R.S32.HI R51, RZ, 0x18, R56 ;  /* 0x00000018ff337819 */ /* 0x000fe20000011438 */
[C---:B------:R-:W-:Y:S02]  /*70c0*/  IMAD R7, R46.reuse, R7, RZ ;  /* 0x000000072e077224 */ /* 0x040fe400078e02ff */
[----:B------:R-:W-:Y:S01]  /*70d0*/  IMAD R3, R49, R50, R3 ;  /* 0x0000003231037224 */ /* 0x000fe200078e0203 */
[----:B------:R-:W-:Y:S01]  /*70e0*/  MOV R49, R53 ;  /* 0x0000003500317202 */ /* 0x000fe20000000f00 */
[C---:B------:R-:W-:Y:S01]  /*70f0*/  IMAD.U32 R52, R57.reuse, 0x10000, RZ ;  /* 0x0001000039347824 */ /* 0x040fe200078e00ff */
[----:B------:R-:W-:Y:S01]  /*7100*/  SHF.L.U32 R53, R57, 0x8, RZ ;  /* 0x0000000839357819 */ /* 0x000fe200000006ff */
[C---:B------:R-:W-:Y:S02]  /*7110*/  IMAD R4, R46.reuse, R8, RZ ;  /* 0x000000082e047224 */ /* 0x040fe400078e02ff */
[-C--:B------:R-:W-:Y:S01]  /*7120*/  IMAD R7, R51, R50.reuse, R7 ;  /* 0x0000003233077224 */ /* 0x080fe200078e0207 */
[----:B------:R-:W-:Y:S01]  /*7130*/  SHF.R.S32.HI R51, RZ, 0x18, R52 ;  /* 0x00000018ff337819 */ /* 0x000fe20000011434 */
[C---:B------:R-:W-:Y:S01]  /*7140*/  IMAD R5, R46.reuse, R9, RZ ;  /* 0x000000092e057224 */ /* 0x040fe200078e02ff */
[----:B------:R-:W-:Y:S01]  /*7150*/  SHF.R.S32.HI R52, RZ, 0x18, R57 ;  /* 0x00000018ff347819 */ /* 0x000fe20000011439 */
[----:B------:R-:W-:Y:S01]  /*7160*/  IMAD R4, R49, R50, R4 ;  /* 0x0000003231047224 */ /* 0x000fe200078e0204 */
[----:B------:R-:W-:Y:S01]  /*7170*/  SHF.R.S32.HI R49, RZ, 0x18, R53 ;  /* 0x00000018ff317819 */ /* 0x000fe20000011435 */
[----:B------:R-:W-:Y:S01]  /*7180*/  IMAD R6, R46, R10, RZ ;  /* 0x0000000a2e067224 */ /* 0x000fe200078e02ff */
[----:B------:R-:W-:Y:S01]  /*7190*/  PRMT R53, R58, 0x8880, RZ ;  /* 0x000088803a357816 */ /* 0x000fe200000000ff */
[----:B------:R-:W-:Y:S01]  /*71a0*/  IMAD R11, R46, R11, RZ ;  /* 0x0000000b2e0b7224 */ /* 0x000fe200078e02ff */
[----:B------:R-:W-:Y:S01]  /*71b0*/  I2IP.S8.S32.SAT R65, R7, R3, RZ ;  /* 0x0000000307417239 */ /* 0x000fe200000014ff */
[----:B------:R-:W-:Y:S02]  /*71c0*/  IMAD R5, R51, R50, R5 ;  /* 0x0000003233057224 */ /* 0x000fe400078e0205 */
[----:B------:R-:W-:Y:S01]  /*71d0*/  IMAD.U32 R51, R58, 0x10000, RZ ;  /* 0x000100003a337824 */ /* 0x000fe200078e00ff */
[----:B------:R-:W-:Y:S01]  /*71e0*/  I2IP.S8.S32.SAT R64, R2, R0, R65 ;  /* 0x0000000002407239 */ /* 0x000fe20000001441 */
[----:B------:R-:W-:Y:S01]  /*71f0*/  IMAD R6, R49, R50, R6 ;  /* 0x0000003231067224 */ /* 0x000fe200078e0206 */
[----:B------:R-:W-:Y:S01]  /*7200*/  MOV R49, R53 ;  /* 0x0000003500317202 */ /* 0x000fe20000000f00 */
[----:B------:R-:W-:Y:S01]  /*7210*/  IMAD R8, R46, R12, RZ ;  /* 0x0000000c2e087224 */ /* 0x000fe200078e02ff */
[----:B------:R-:W-:Y:S01]  /*7220*/  SHF.R.S32.HI R51, RZ, 0x18, R51 ;  /* 0x00000018ff337819 */ /* 0x000fe20000011433 */
[-C--:B------:R-:W-:Y:S01]  /*7230*/  IMAD R11, R52, R50.reuse, R11 ;  /* 0x00000032340b7224 */ /* 0x080fe200078e020b */
[----:B------:R-:W-:Y:S01]  /*7240*/  SHF.L.U32 R52, R58, 0x8, RZ ;  /* 0x000000083a347819 */ /* 0x000fe200000006ff */
[C---:B------:R-:W-:Y:S01]  /*7250*/  IMAD R9, R46.reuse, R13, RZ ;  /* 0x0000000d2e097224 */ /* 0x040fe200078e02ff */
[----:B------:R-:W-:Y:S01]  /*7260*/  SHF.L.U32 R53, R59, 0x8, RZ ;  /* 0x000000083b357819 */ /* 0x000fe200000006ff */
[----:B------:R-:W-:Y:S01]  /*7270*/  IMAD R8, R49, R50, R8 ;  /* 0x0000003231087224 */ /* 0x000fe200078e0208 */
[----:B------:R-:W-:Y:S01]  /*7280*/  SHF.R.S32.HI R49, RZ, 0x18, R52 ;  /* 0x00000018ff317819 */ /* 0x000fe20000011434 */
[C---:B------:R-:W-:Y:S01]  /*7290*/  IMAD R10, R46.reuse, R14, RZ ;  /* 0x0000000e2e0a7224 */ /* 0x040fe200078e02ff */
[----:B------:R-:W-:Y:S01]  /*72a0*/  I2IP.S8.S32.SAT R65, R11, R6, RZ ;  /* 0x000000060b417239 */ /* 0x000fe200000014ff */
[----:B------:R-:W-:Y:S01]  /*72b0*/  IMAD R9, R51, R50, R9 ;  /* 0x0000003233097224 */ /* 0x000fe200078e0209 */
[----:B------:R-:W-:Y:S01]  /*72c0*/  SHF.R.S32.HI R51, RZ, 0x18, R58 ;  /* 0x00000018ff337819 */ /* 0x000fe2000001143a */
[----:B------:R-:W-:Y:S01]  /*72d0*/  IMAD.U32 R52, R59, 0x10000, RZ ;  /* 0x000100003b347824 */ /* 0x000fe200078e00ff */
[----:B------:R-:W-:Y:S01]  /*72e0*/  I2IP.S8.S32.SAT R65, R5, R4, R65 ;  /* 0x0000000405417239 */ /* 0x000fe20000001441 */
[C---:B------:R-:W-:Y:S01]  /*72f0*/  IMAD R15, R46.reuse, R15, RZ ;  /* 0x0000000f2e0f7224 */ /* 0x040fe200078e02ff */
[----:B------:R-:W-:Y:S01]  /*7300*/  SHF.R.S32.HI R53, RZ, 0x18, R53 ;  /* 0x00000018ff357819 */ /* 0x000fe20000011435 */
[----:B------:R-:W-:Y:S01]  /*7310*/  IMAD R10, R49, R50, R10 ;  /* 0x00000032310a7224 */ /* 0x000fe200078e020a */
[----:B------:R-:W-:Y:S01]  /*7320*/  MOV R49, R54 ;  /* 0x0000003600317202 */ /* 0x000fe20000000f00 */
[C---:B------:R-:W-:Y:S01]  /*7330*/  IMAD R12, R46.reuse, R16, RZ ;  /* 0x000000102e0c7224 */ /* 0x040fe200078e02ff */
[----:B------:R-:W-:Y:S01]  /*7340*/  SHF.R.S32.HI R52, RZ, 0x18, R52 ;  /* 0x00000018ff347819 */ /* 0x000fe20000011434 */
[C---:B------:R-:W-:Y:S02]  /*7350*/  IMAD R13, R46.reuse, R17, RZ ;  /* 0x000000112e0d7224 */ /* 0x040fe400078e02ff */
[----:B------:R-:W-:Y:S01]  /*7360*/  IMAD R15, R51, R50, R15 ;  /* 0x00000032330f7224 */ /* 0x000fe200078e020f */
[----:B------:R-:W-:Y:S01]  /*7370*/  SHF.R.S32.HI R51, RZ, 0x18, R59 ;  /* 0x00000018ff337819 */ /* 0x000fe2000001143b */
[C---:B------:R-:W-:Y:S02]  /*7380*/  IMAD R14, R46.reuse, R18, RZ ;  /* 0x000000122e0e7224 */ /* 0x040fe400078e02ff */
[----:B------:R-:W-:Y:S01]  /*7390*/  IMAD R12, R49, R50, R12 ;  /* 0x00000032310c7224 */ /* 0x000fe200078e020c */
[----:B------:R-:W-:Y:S01]  /*73a0*/  I2IP.S8.S32.SAT R66, R15, R10, RZ ;  /* 0x0000000a0f427239 */ /* 0x000fe200000014ff */
[----:B------:R-:W-:Y:S01]  /*73b0*/  IMAD R19, R46, R19, RZ ;  /* 0x000000132e137224 */ /* 0x000fe200078e02ff */
[----:B------:R-:W-:Y:S01]  /*73c0*/  PRMT R49, R60, 0x8880, RZ ;  /* 0x000088803c317816 */ /* 0x000fe200000000ff */
[----:B------:R-:W-:Y:S01]  /*73d0*/  IMAD R13, R52, R50, R13 ;  /* 0x00000032340d7224 */ /* 0x000fe200078e020d */
[----:B------:R-:W-:Y:S01]  /*73e0*/  I2IP.S8.S32.SAT R66, R9, R8, R66 ;  /* 0x0000000809427239 */ /* 0x000fe20000001442 */
[-C--:B------:R-:W-:Y:S01]  /*73f0*/  IMAD R14, R53, R50.reuse, R14 ;  /* 0x00000032350e7224 */ /* 0x080fe200078e020e */
[----:B------:R-:W-:Y:S01]  /*7400*/  PRMT R53, R61, 0x8880, RZ ;  /* 0x000088803d357816 */ /* 0x000fe200000000ff */
[----:B------:R-:W-:Y:S01]  /*7410*/  IMAD R19, R51, R50, R19 ;  /* 0x0000003233137224 */ /* 0x000fe200078e0213 */
[----:B------:R-:W-:Y:S01]  /*7420*/  SHF.L.U32 R52, R61, 0x10, RZ ;  /* 0x000000103d347819 */ /* 0x000fe200000006ff */
[----:B------:R-:W-:Y:S02]  /*7430*/  IMAD R16, R46, R20, RZ ;  /* 0x000000142e107224 */ /* 0x000fe400078e02ff */
[C---:B------:R-:W-:Y:S01]  /*7440*/  IMAD.U32 R51, R60.reuse, 0x10000, RZ ;  /* 0x000100003c337824 */ /* 0x040fe200078e00ff */
[----:B------:R-:W-:Y:S01]  /*7450*/  I2IP.S8.S32.SAT R67, R19, R14, RZ ;  /* 0x0000000e13437239 */ /* 0x000fe200000014ff */
[----:B------:R-:W-:Y:S01]  /*7460*/  IMAD R16, R49, R50, R16 ;  /* 0x0000003231107224 */ /* 0x000fe200078e0210 */
[----:B------:R-:W-:Y:S01]  /*7470*/  SHF.L.U32 R49, R60, 0x8, RZ ;  /* 0x000000083c317819 */ /* 0x000fe200000006ff */
[C---:B------:R-:W-:Y:S01]  /*7480*/  IMAD R17, R46.reuse, R21, RZ ;  /* 0x000000152e117224 */ /* 0x040fe200078e02ff */
[----:B------:R-:W-:Y:S01]  /*7490*/  SHF.R.S32.HI R51, RZ, 0x18, R51 ;  /* 0x00000018ff337819 */ /* 0x000fe20000011433 */
[C---:B------:R-:W-:Y:S01]  /*74a0*/  IMAD R18, R46.reuse, R22, RZ ;  /* 0x000000162e127224 */ /* 0x040fe200078e02ff */
[----:B------:R-:W-:Y:S01]  /*74b0*/  SHF.R.S32.HI R49, RZ, 0x18, R49 ;  /* 0x00000018ff317819 */ /* 0x000fe20000011431 */
[C---:B------:R-:W-:Y:S01]  /*74c0*/  IMAD R23, R46.reuse, R23, RZ ;  /* 0x000000172e177224 */ /* 0x040fe200078e02ff */
[----:B------:R-:W-:Y:S01]  /*74d0*/  I2IP.S8.S32.SAT R67, R13, R12, R67 ;  /* 0x0000000c0d437239 */ /* 0x000fe20000001443 */
[----:B------:R-:W-:Y:S01]  /*74e0*/  IMAD R17, R51, R50, R17 ;  /* 0x0000003233117224 */ /* 0x000fe200078e0211 */
[----:B------:R-:W-:Y:S01]  /*74f0*/  SHF.R.S32.HI R51, RZ, 0x18, R60 ;  /* 0x00000018ff337819 */ /* 0x000fe2000001143c */
[----:B------:R-:W-:Y:S01]  /*7500*/  IMAD.SHL.U32 R54, R61, 0x100, RZ ;  /* 0x000001003d367824 */ /* 0x000fe200078e00ff */
[----:B------:R-:W-:Y:S01]  /*7510*/  SHF.R.S32.HI R52, RZ, 0x18, R52 ;  /* 0x00000018ff347819 */ /* 0x000fe20000011434 */
[C---:B------:R-:W-:Y:S01]  /*7520*/  IMAD R20, R46.reuse, R24, RZ ;  /* 0x000000182e147224 */ /* 0x040fe200078e02ff */
[----:B------:R1:W-:Y:S01]  /*7530*/  STS.128 [R95+UR49+0x2300], R64 ;  /* 0x002300405f007988 */ /* 0x0003e20008000c31 */
[-C--:B------:R-:W-:Y:S01]  /*7540*/  IMAD R18, R49, R50.reuse, R18 ;  /* 0x0000003231127224 */ /* 0x080fe200078e0212 */
[----:B------:R-:W-:Y:S01]  /*7550*/  SHF.R.S32.HI R49, RZ, 0x18, R54 ;  /* 0x00000018ff317819 */ /* 0x000fe20000011436 */
[C---:B------:R-:W-:Y:S01]  /*7560*/  IMAD R21, R46.reuse, R25, RZ ;  /* 0x000000192e157224 */ /* 0x040fe200078e02ff */
[----:B------:R-:W-:Y:S01]  /*7570*/  SHF.R.S32.HI R54, RZ, 0x18, R63 ;  /* 0x00000018ff367819 */ /* 0x000fe2000001143f */
[----:B------:R-:W-:Y:S01]  /*7580*/  IMAD R23, R51, R50, R23 ;  /* 0x0000003233177224 */ /* 0x000fe200078e0217 */
[----:B------:R-:W-:Y:S01]  /*7590*/  SHF.R.S32.HI R51, RZ, 0x18, R61 ;  /* 0x00000018ff337819 */ /* 0x000fe2000001143d */
[C---:B------:R-:W-:Y:S02]  /*75a0*/  IMAD R22, R46.reuse, R26, RZ ;  /* 0x0000001a2e167224 */ /* 0x040fe400078e02ff */
[----:B------:R-:W-:Y:S01]  /*75b0*/  IMAD R20, R53, R50, R20 ;  /* 0x0000003235147224 */ /* 0x000fe200078e0214 */
[----:B------:R-:W-:Y:S01]  /*75c0*/  I2IP.S8.S32.SAT R68, R23, R18, RZ ;  /* 0x0000001217447239 */ /* 0x000fe200000014ff */
[----:B------:R-:W-:Y:S01]  /*75d0*/  IMAD R27, R46, R27, RZ ;  /* 0x0000001b2e1b7224 */ /* 0x000fe200078e02ff */
[----:B------:R-:W-:Y:S01]  /*75e0*/  SHF.L.U32 R53, R62, 0x8, RZ ;  /* 0x000000083e357819 */ /* 0x000fe200000006ff */
[-C--:B------:R-:W-:Y:S01]  /*75f0*/  IMAD R21, R52, R50.reuse, R21 ;  /* 0x0000003234157224 */ /* 0x080fe200078e0215 */
[C---:B------:R-:W-:Y:S01]  /*7600*/  SHF.L.U32 R52, R62.reuse, 0x10, RZ ;  /* 0x000000103e347819 */ /* 0x040fe200000006ff */
[----:B------:R-:W-:Y:S01]  /*7610*/  IMAD R22, R49, R50, R22 ;  /* 0x0000003231167224 */ /* 0x000fe200078e0216 */
[----:B------:R-:W-:Y:S01]  /*7620*/  PRMT R49, R62, 0x8880, RZ ;  /* 0x000088803e317816 */ /* 0x000fe200000000ff */
[C---:B------:R-:W-:Y:S01]  /*7630*/  IMAD R24, R46.reuse, R28, RZ ;  /* 0x0000001c2e187224 */ /* 0x040fe200078e02ff */
[----:B------:R-:W-:Y:S01]  /*7640*/  I2IP.S8.S32.SAT R68, R17, R16, R68 ;  /* 0x0000001011447239 */ /* 0x000fe20000001444 */
[----:B------:R-:W-:Y:S01]  /*7650*/  IMAD R27, R51, R50, R27 ;  /* 0x00000032331b7224 */ /* 0x000fe200078e021b */
[----:B------:R-:W-:Y:S01]  /*7660*/  SHF.R.S32.HI R51, RZ, 0x18, R52 ;  /* 0x00000018ff337819 */ /* 0x000fe20000011434 */
[C---:B------:R-:W-:Y:S01]  /*7670*/  IMAD R25, R46.reuse, R29, RZ ;  /* 0x0000001d2e197224 */ /* 0x040fe200078e02ff */
[----:B------:R-:W-:Y:S01]  /*7680*/  SHF.R.S32.HI R53, RZ, 0x18, R53 ;  /* 0x00000018ff357819 */ /* 0x000fe20000011435 */
[C---:B------:R-:W-:Y:S01]  /*7690*/  IMAD R26, R46.reuse, R30, RZ ;  /* 0x0000001e2e1a7224 */ /* 0x040fe200078e02ff */
[----:B------:R-:W-:Y:S01]  /*76a0*/  I2IP.S8.S32.SAT R69, R27, R22, RZ ;  /* 0x000000161b457239 */ /* 0x000fe200000014ff */
[-C--:B------:R-:W-:Y:S01]  /*76b0*/  IMAD R24, R49, R50.reuse, R24 ;  /* 0x0000003231187224 */ /* 0x080fe200078e0218 */
[----:B------:R-:W-:Y:S01]  /*76c0*/  SHF.L.U32 R52, R63, 0x10, RZ ;  /* 0x000000103f347819 */ /* 0x000fe200000006ff */
[----:B------:R-:W-:Y:S01]  /*76d0*/  IMAD R25, R51, R50, R25 ;  /* 0x0000003233197224 */ /* 0x000fe200078e0219 */
[----:B------:R-:W-:Y:S01]  /*76e0*/  I2IP.S8.S32.SAT R69, R21, R20, R69 ;  /* 0x0000001415457239 */ /* 0x000fe20000001445 */
[----:B------:R-:W-:Y:S01]  /*76f0*/  IMAD R26, R53, R50, R26 ;  /* 0x00000032351a7224 */ /* 0x000fe200078e021a */
[----:B------:R-:W-:Y:S01]  /*7700*/  SHF.R.S32.HI R49, RZ, 0x18, R62 ;  /* 0x00000018ff317819 */ /* 0x000fe2000001143e */
[C---:B------:R-:W-:Y:S01]  /*7710*/  IMAD R31, R46.reuse, R31, RZ ;  /* 0x0000001f2e1f7224 */ /* 0x040fe200078e02ff */
[C---:B------:R-:W-:Y:S01]  /*7720*/  PRMT R51, R63.reuse, 0x8880, RZ ;  /* 0x000088803f337816 */ /* 0x040fe200000000ff */
[----:B------:R-:W-:Y:S01]  /*7730*/  IMAD.SHL.U32 R53, R63, 0x100, RZ ;  /* 0x000001003f357824 */ /* 0x000fe200078e00ff */
[----:B------:R-:W-:Y:S01]  /*7740*/  SHF.R.S32.HI R52, RZ, 0x18, R52 ;  /* 0x00000018ff347819 */ /* 0x000fe20000011434 */
[C---:B------:R-:W-:Y:S02]  /*7750*/  IMAD R28, R46.reuse, R32, RZ ;  /* 0x000000202e1c7224 */ /* 0x040fe400078e02ff */
[C---:B------:R-:W-:Y:S01]  /*7760*/  IMAD R29, R46.reuse, R33, RZ ;  /* 0x000000212e1d7224 */ /* 0x040fe200078e02ff */
[----:B------:R-:W-:Y:S01]  /*7770*/  SHF.R.S32.HI R53, RZ, 0x18, R53 ;  /* 0x00000018ff357819 */ /* 0x000fe20000011435 */
[-C--:B------:R-:W-:Y:S02]  /*7780*/  IMAD R31, R49, R50.reuse, R31 ;  /* 0x00000032311f7224 */ /* 0x080fe400078e021f */
[----:B------:R-:W-:Y:S02]  /*7790*/  IMAD R28, R51, R50, R28 ;  /* 0x00000032331c7224 */ /* 0x000fe400078e021c */
[----:B------:R-:W-:Y:S01]  /*77a0*/  IMAD R30, R46, R34, RZ ;  /* 0x000000222e1e7224 */ /* 0x000fe200078e02ff */
[----:B------:R-:W-:Y:S01]  /*77b0*/  I2IP.S8.S32.SAT R75, R31, R26, RZ ;  /* 0x0000001a1f4b7239 */ /* 0x000fe200000014ff */
[----:B------:R-:W-:Y:S02]  /*77c0*/  IMAD R29, R52, R50, R29 ;  /* 0x00000032341d7224 */ /* 0x000fe400078e021d */
[----:B------:R-:W-:Y:S01]  /*77d0*/  IMAD R35, R46, R35, RZ ;  /* 0x000000232e237224 */ /* 0x000fe200078e02ff */
[----:B------:R-:W-:Y:S01]  /*77e0*/  I2IP.S8.S32.SAT R70, R25, R24, R75 ;  /* 0x0000001819467239 */ /* 0x000fe2000000144b */
[-C--:B------:R-:W-:Y:S01]  /*77f0*/  IMAD R30, R53, R50.reuse, R30 ;  /* 0x00000032351e7224 */ /* 0x080fe200078e021e */
[----:B------:R-:W-:Y:S01]  /*7800*/  LEA R75, R104, UR49, 0x3 ;  /* 0x00000031684b7c11 */ /* 0x000fe2000f8e18ff */
[----:B------:R-:W-:Y:S05]  /*7810*/  IMAD R35, R54, R50, R35 ;  /* 0x0000003236237224 */ /* 0x000fea00078e0223 */
[----:B------:R-:W-:Y:S04]  /*7820*/  I2IP.S8.S32.SAT R76, R35, R30, RZ ;  /* 0x0000001e234c7239 */ /* 0x000fe800000014ff */
[----:B------:R-:W-:Y:S02]  /*7830*/  I2IP.S8.S32.SAT R71, R29, R28, R76 ;  /* 0x0000001c1d477239 */ /* 0x000fe4000000144c */
[----:B------:R-:W-:Y:S03]  /*7840*/  @P6 SHF.L.U32 R76, R99, 0x1f, RZ ;  /* 0x0000001f634c6819 */ /* 0x000fe600000006ff */
[----:B------:R1:W-:Y:S01]  /*7850*/  STS.128 [R112+0x2300], R68 ;  /* 0x0023004470007388 */ /* 0x0003e20000000c00 */
[----:B------:R-:W-:Y:S01]  /*7860*/  @!PT LDS RZ, [RZ] ;  /* 0x00000000fffff984 */ /* 0x000fe20000000800 */
[----:B------:R-:W-:Y:S01]  /*7870*/  @!PT LDS RZ, [RZ] ;  /* 0x00000000fffff984 */ /* 0x000fe20000000800 */
[----:B------:R-:W-:Y:S01]  /*7880*/  @!PT LDS RZ, [RZ] ;  /* 0x00000000fffff984 */ /* 0x000fe20000000800 */
[----:B------:R-:W-:Y:S01]  /*7890*/  @!PT LDS RZ, [RZ] ;  /* 0x00000000fffff984 */ /* 0x000fe20000000800 */
[----:B------:R2:W-:Y:S07]  /*78a0*/  MEMBAR.ALL.CTA ;  /* 0x0000000000007992 */ /* 0x0005ee0000008000 */
[----:B--2---:R-:W2:Y:S02]  /*78b0*/  FENCE.VIEW.ASYNC.S ;  /* 0x00000000000073c6 */ /* 0x004ea40000000000 */
[----:B--2---:R-:W-:Y:S06]  /*78c0*/  BAR.SYNC.DEFER_BLOCKING 0x1, 0x80 ;  /* 0x0042000000007b1d */ /* 0x004fec0000010000 */
[----:B------:R-:W-:Y:S05]  /*78d0*/  @P0 BRA `(.L_x_136) ;  /* 0x0000000000380947 */ /* 0x000fea0003800000 */
[----:B------:R-:W-:Y:S02]  /*78e0*/  UIADD3 UR4, UPT, UPT, UR49, 0x2300, URZ ;  /* 0x0000230031047890 */ /* 0x000fe4000fffe0ff */
[----:B------:R-:W-:Y:S01]  /*78f0*/  UIADD3 UR8, UP0, UPT, UR52, 0x680, URZ ;  /* 0x0000068034087890 */ /* 0x000fe2000ff1e0ff */
[----:B------:R-:W-:Y:S01]  /*7900*/  UMOV UR43, UR36 ;  /* 0x00000024002b7c82 */ /* 0x000fe20008000000 */
[----:B------:R-:W-:Y:S02]  /*7910*/  UIADD3 UR5, UPT, UPT, UR41, 0x40, URZ ;  /* 0x0000004029057890 */ /* 0x000fe4000fffe0ff */
[----:B------:R-:W-:Y:S01]  /*7920*/  MOV R107, UR4 ;  /* 0x00000004006b7c02 */ /* 0x000fe20008000f00 */
[----:B------:R-:W-:Y:S02]  /*7930*/  UIADD3.X UR9, UPT, UPT, URZ, UR53, URZ, UP0, !UPT ;  /* 0x00000035ff097290 */ /* 0x000fe400087fe4ff */
[----:B------:R-:W-:Y:S01]  /*7940*/  UIADD3 UR4, UPT, UPT, UR49, 0x2b00, URZ ;  /* 0x00002b0031047890 */ /* 0x000fe2000fffe0ff */
[----:B------:R-:W-:Y:S01]  /*7950*/  R2UR UR40, R107 ;  /* 0x000000006b2872ca */ /* 0x000fe200000e0000 */
[----:B------:R-:W-:Y:S01]  /*7960*/  UMOV UR6, UR42 ;  /* 0x0000002a00067c82 */ /* 0x000fe20008000000 */
[----:B------:R-:W-:Y:S11]  /*7970*/  UMOV UR7, UR36 ;  /* 0x0000002400077c82 */ /* 0x000ff60008000000 */
[----:B------:R2:W-:Y:S01]  /*7980*/  UTMASTG.3D [UR40], [UR8] ;  /* 0x00000028080073b5 */ /* 0x0005e20008010000 */
[----:B------:R2:W-:Y:S01]  /*7990*/  UTMASTG.3D [UR4], [UR8] ;  /* 0x00000004080073b5 */ /* 0x0005e20008010000 */
[----:B------:R0:W-:Y:S01]  /*79a0*/  UTMACMDFLUSH ;  /* 0x00000000000079b7 */ /* 0x0001e20000000000 */
[----:B--2---:R-:W-:Y:S04]  /*79b0*/  DEPBAR.LE SB0, 0x1 ;  /* 0x000080400000791a */ /* 0x004fe80000000000 */
.L_x_136:
[----:B------:R-:W-:Y:S05]  /*79c0*/  BSYNC.RECONVERGENT B0 ;  /* 0x0000000000007941 */ /* 0x000fea0003800200 */
.L_x_135:
[----:B------:R-:W-:Y:S06]  /*79d0*/  BAR.SYNC.DEFER_BLOCKING 0x1, 0x80 ;  /* 0x0042000000007b1d */ /* 0x000fec0000010000 */
[----:B------:R-:W2:Y:S01]  /*79e0*/  @P6 SYNCS.PHASECHK.TRANS64.TRYWAIT P0, [R75+URZ+0x1a0], R76 ;  /* 0x0001a04c4b0065a7 */ /* 0x000ea200080011ff */
[----:B------:R-:W-:Y:S01]  /*79f0*/  BSSY B1, `(.L_x_137) ;  /* 0x000001f000017945 */ /* 0x000fe20003800000 */
[----:B--2---:R-:W-:Y:S03]  /*7a00*/  @P6 SEL R55, RZ, 0x1, !P0 ;  /* 0x00000001ff376807 */ /* 0x004fe60004000000 */
[----:B------:R-:W-:Y:S05]  /*7a10*/  @!P6 BRA `(.L_x_138) ;  /* 0x000000000070e947 */ /* 0x000fea0003800000 */
[----:B------:R-:W-:Y:S01]  /*7a20*/  ISETP.NE.AND P1, PT, R72, RZ, PT ;  /* 0x000000ff4800720c */ /* 0x000fe20003f25270 */
[----:B------:R-:W-:Y:S01]  /*7a30*/  BSSY B0, `(.L_x_139) ;  /* 0x0000008000007945 */ /* 0x000fe20003800000 */
[----:B------:R-:W-:Y:S11]  /*7a40*/  ISETP.NE.AND P0, PT, R55, RZ, PT ;  /* 0x000000ff3700720c */ /* 0x000ff60003f05270 */
[----:B------:R-:W-:Y:S04]  /*7a50*/  @P1 IMAD R73, R104, 0x1000, R73 ;  /* 0x0000100068491824 */ /* 0x000fe800078e0249 */
[----:B------:R-:W-:Y:S01]  /*7a60*/  @P1 IMAD.IADD R74, R74, 0x1, R73 ;  /* 0x000000014a4a1824 */ /* 0x000fe200078e0249 */
[----:B------:R-:W-:Y:S06]  /*7a70*/  @P0 BRA `(.L_x_140) ;  /* 0x00000000000c0947 */ /* 0x000fec0003800000 */
[----:B------:R-:W-:Y:S04]  /*7a80*/  SHF.L.U32 R0, R99, 0x1f, RZ ;  /* 0x0000001f63007819 */ /* 0x000fe800000006ff */
[----:B------:R-:W2:Y:S02]  /*7a90*/  SYNCS.PHASECHK.TRANS64.TRYWAIT P0, [R75+URZ+0x1a0], R0 ;  /* 0x0001a0004b0075a7 */ /* 0x000ea400080011ff */
[----:B--2---:R-:W-:Y:S05]  /*7aa0*/  @!P0 BRA `(.L_x_141) ;  /* 0x0000002000348947 */ /* 0x004fea0003800000 */
.L_x_140:
[----:B------:R-:W-:Y:S05]  /*7ab0*/  BSYNC B0 ;  /* 0x0000000000007941 */ /* 0x000fea0003800000 */
.L_x_139:
[----:B------:R-:W-:Y:S01]  /*7ac0*/  ISETP.NE.AND P0, PT, R72, RZ, PT ;  /* 0x000000ff4800720c */ /* 0x000fe20003f05270 */
[----:B--2---:R-:W-:Y:S02]  /*7ad0*/  VIADD R75, R75, 0x1b0 ;  /* 0x000001b04b4b7836 */ /* 0x004fe40000000000 */
[----:B------:R-:W-:Y:S02]  /*7ae0*/  IMAD.U32 R0, RZ, RZ, UR37 ;  /* 0x00000025ff007e24 */ /* 0x000fe4000f8e00ff */
[----:B------:R-:W-:Y:S03]  /*7af0*/  VIADD R104, R104, 0x1 ;  /* 0x0000000168687836 */ /* 0x000fe60000000000 */
[----:B------:R-:W-:Y:S05]  /*7b00*/  PRMT R0, R0, 0x654, R75 ;  /* 0x0000065400007816 */ /* 0x000fea000000004b */
[----:B------:R2:W3:Y:S04]  /*7b10*/  @P0 LDS.128 R56, [R73+0x300] ;  /* 0x0003000049380984 */ /* 0x0004e80000000c00 */
[----:B------:R2:W4:Y:S01]  /*7b20*/  @P0 LDS.128 R60, [R74+0x300] ;  /* 0x000300004a3c0984 */ /* 0x0005220000000c00 */
        /* <DEDUP_REMOVED lines=10> */
[----:B--23--:R-:W-:Y:S02]  /*7bd0*/  LOP3.LUT R99, R99, R0, RZ, 0x3c, !PT ;  /* 0x0000000063637212 */ /* 0x00cfe400078e3cff */
.L_x_138:
[----:B------:R-:W-:Y:S05]  /*7be0*/  BSYNC B1 ;  /* 0x0000000000017941 */ /* 0x000fea0003800000 */
.L_x_137:
[----:B------:R-:W-:Y:S05]  /*7bf0*/  VIADD R0, R48, 0x20 ;  /* 0x0000002030007836 */ /* 0x000fea0000000000 */
[----:B------:R-:W-:Y:S04]  /*7c00*/  SHF.R.U32.HI R0, RZ, 0x15, R0 ;  /* 0x00000015ff007819 */ /* 0x000fe80000011600 */
[----:B------:R-:W-:Y:S11]  /*7c10*/  LOP3.LUT P0, RZ, R0, 0x3, R97, 0x48, !PT ;  /* 0x0000000300ff7812 */ /* 0x000ff60007804861 */
[----:B------:R-:W-:Y:S02]  /*7c20*/  @!UPT UIADD3 URZ, UPT, UPT, URZ, URZ, URZ ;  /* 0x000000fffffff290 */ /* 0x000fe4000fffe0ff */
[----:B------:R-:W-:Y:S05]  /*7c30*/  @!P0 BRA `(.L_x_142) ;  /* 0x0000000000408947 */ /* 0x000fea0003800000 */
[----:B------:R-:W2:Y:S01]  /*7c40*/  LDCU.64 UR8, c[0x4][0x70] ;  /* 0x01000e00ff0877ac */ /* 0x000ea20008000a00 */
[----:B------:R-:W-:Y:S01]  /*7c50*/  MOV R3, 0x0 ;  /* 0x0000000000037802 */ /* 0x000fe20000000f00 */
[----:B------:R-:W-:Y:S02]  /*7c60*/  HFMA2 R12, -RZ, RZ, 0, 5.9604644775390625e-08 ;  /* 0x00000001ff0c7431 */ /* 0x000fe400000001ff */
[----:B------:R-:W-:Y:S02]  /*7c70*/  IMAD.MOV.U32 R8, RZ, RZ, 0x192 ;  /* 0x00000192ff087424 */ /* 0x000fe400078e00ff */
[----:B------:R-:W-:Y:S01]  /*7c80*/  IMAD.MOV.U32 R13, RZ, RZ, RZ ;  /* 0x000000ffff0d7224 */ /* 0x000fe200078e00ff */
[----:B------:R-:W3:Y:S01]  /*7c90*/  LDCU.64 UR6, c[0x4][0x78] ;  /* 0x01000f00ff0677ac */ /* 0x000ee20008000a00 */
[----:B------:R-:W1:Y:S01]  /*7ca0*/  LDC.64 R2, c[0x4][R3] ;  /* 0x0100000003027b82 */ /* 0x000e620000000a00 */
[----:B------:R-:W5:Y:S01]  /*7cb0*/  LDCU.64 UR4, c[0x4][0x10] ;  /* 0x01000200ff0477ac */ /* 0x000f620008000a00 */
[----:B--2---:R-:W-:Y:S01]  /*7cc0*/  MOV R5, UR9 ;  /* 0x0000000900057c02 */ /* 0x004fe20008000f00 */
[----:B------:R-:W-:Y:S01]  /*7cd0*/  IMAD.U32 R4, RZ, RZ, UR8 ;  /* 0x00000008ff047e24 */ /* 0x000fe2000f8e00ff */
[----:B---3--:R-:W-:Y:S01]  /*7ce0*/  MOV R7, UR7 ;  /* 0x0000000700077c02 */ /* 0x008fe20008000f00 */
[----:B------:R-:W-:Y:S01]  /*7cf0*/  IMAD.U32 R6, RZ, RZ, UR6 ;  /* 0x00000006ff067e24 */ /* 0x000fe2000f8e00ff */
[----:B-----5:R-:W-:Y:S01]  /*7d00*/  MOV R11, UR5 ;  /* 0x00000005000b7c02 */ /* 0x020fe20008000f00 */
[----:B------:R-:W-:Y:S02]  /*7d10*/  IMAD.U32 R10, RZ, RZ, UR4 ;  /* 0x00000004ff0a7e24 */ /* 0x000fe4000f8e00ff */
[----:B------:R-:W-:Y:S07]  /*7d20*/  LEPC R20, `(.L_x_142) ;  /* 0x000000001014794e */ /* 0x000fee0000000000 */
[----:B-1--4-:R-:W-:Y:S05]  /*7d30*/  CALL.ABS.NOINC R2 ;  /* 0x0000000002007343 */ /* 0x012fea0003c00000 */
.L_x_142:
[----:B------:R-:W-:Y:S01]  /*7d40*/  ISETP.NE.AND P0, PT, R108, RZ, PT ;  /* 0x000000ff6c00720c */ /* 0x000fe20003f05270 */
[----:B------:R-:W-:Y:S05]  /*7d50*/  WARPSYNC.ALL ;  /* 0x0000000000007948 */ /* 0x000fea0003800000 */
[----:B------:R-:W-:Y:S01]  /*7d60*/  R2UR UR4, R48 ;  /* 0x00000000300472ca */ /* 0x000fe200000e0000 */
[----:B------:R-:W-:Y:S01]  /*7d70*/  IMAD.U32 R77, R58, 0x10000, RZ ;  /* 0x000100003a4d7824 */ /* 0x000fe200078e00ff */
[----:B------:R-:W-:Y:S01]  /*7d80*/  SHF.L.U32 R51, R56, 0x10, RZ ;  /* 0x0000001038337819 */ /* 0x000fe200000006ff */
[----:B----4-:R-:W-:Y:S01]  /*7d90*/  IMAD.U32 R76, R60, 0x10000, RZ ;  /* 0x000100003c4c7824 */ /* 0x010fe200078e00ff */
[----:B------:R-:W-:Y:S01]  /*7da0*/  PRMT R49, R56, 0x8880, RZ ;  /* 0x0000888038317816 */ /* 0x000fe200000000ff */
[----:B-1----:R-:W-:Y:S01]  /*7db0*/  IMAD.U32 R66, R62, 0x10000, RZ ;  /* 0x000100003e427824 */ /* 0x002fe200078e00ff */
[----:B------:R-:W-:Y:S01]  /*7dc0*/  SHF.L.U32 R52, R56, 0x8, RZ ;  /* 0x0000000838347819 */ /* 0x000fe200000006ff */
[----:B------:R-:W-:Y:S01]  /*7dd0*/  BSSY.RECONVERGENT B0, `(.L_x_143) ;  /* 0x00000a0000007945 */ /* 0x000fe20003800200 */
[----:B------:R-:W-:Y:S02]  /*7de0*/  SHF.R.S32.HI R51, RZ, 0x18, R51 ;  /* 0x00000018ff337819 */ /* 0x000fe40000011433 */
[C---:B------:R-:W-:Y:S02]  /*7df0*/  PRMT R82, R57.reuse, 0x8880, RZ ;  /* 0x0000888039527816 */ /* 0x040fe400000000ff */
[----:B------:R-:W-:Y:S01]  /*7e00*/  SHF.R.S32.HI R52, RZ, 0x18, R52 ;  /* 0x00000018ff347819 */ /* 0x000fe20000011434 */
[----:B------:R-:W1:Y:S01]  /*7e10*/  LDTM.x32 R4, tmem[UR4+0x20] ;  /* 0x00002004000479ee */ /* 0x000e6200082c0000 */
[----:B------:R-:W-:Y:S01]  /*7e20*/  NOP ;  /* 0x0000000000007918 */ /* 0x000fe20000000000 */
[----:B------:R-:W-:Y:S02]  /*7e30*/  IADD3 R110, PT, PT, R110, 0x210, RZ ;  /* 0x000002106e6e7810 */ /* 0x000fe40007ffe0ff */
[----:B------:R-:W-:Y:S02]  /*7e40*/  SHF.R.S32.HI R53, RZ, 0x18, R56 ;  /* 0x00000018ff357819 */ /* 0x000fe40000011438 */
[----:B------:R-:W-:Y:S02]  /*7e50*/  LOP3.LUT R110, R110, 0xfefffff8, RZ, 0xc0, !PT ;  /* 0xfefffff86e6e7812 */ /* 0x000fe400078ec0ff */
[----:B------:R-:W-:Y:S02]  /*7e60*/  SHF.L.U32 R81, R57, 0x10, RZ ;  /* 0x0000001039517819 */ /* 0x000fe400000006ff */
[----:B-1----:R1:W-:Y:S01]  /*7e70*/  SYNCS.ARRIVE.TRANS64.RED.A1T0 RZ, [R110+URZ], RZ ;  /* 0x000000ff6eff79a7 */ /* 0x0023e200081004ff */
[----:B------:R-:W-:Y:S02]  /*7e80*/  PRMT R79, R58, 0x8880, RZ ;  /* 0x000088803a4f7816 */ /* 0x000fe400000000ff */
[----:B------:R-:W-:Y:S02]  /*7e90*/  SHF.R.S32.HI R54, RZ, 0x18, R57 ;  /* 0x00000018ff367819 */ /* 0x000fe40000011439 */
[C---:B------:R-:W-:Y:S02]  /*7ea0*/  PRMT R73, R59.reuse, 0x8880, RZ ;  /* 0x000088803b497816 */ /* 0x040fe400000000ff */
[----:B------:R-:W-:Y:S02]  /*7eb0*/  SHF.R.S32.HI R55, RZ, 0x18, R58 ;  /* 0x00000018ff377819 */ /* 0x000fe4000001143a */
[----:B------:R-:W-:Y:S02]  /*7ec0*/  SHF.L.U32 R72, R59, 0x10, RZ ;  /* 0x000000103b487819 */ /* 0x000fe400000006ff */
[----:B------:R-:W-:Y:S02]  /*7ed0*/  PRMT R78, R60, 0x8880, RZ ;  /* 0x000088803c4e7816 */ /* 0x000fe400000000ff */
[----:B------:R-:W-:Y:S01]  /*7ee0*/  SHF.R.S32.HI R56, RZ, 0x18, R59 ;  /* 0x00000018ff387819 */ /* 0x000fe2000001143b */
[C---:B------:R-:W-:Y:S01]  /*7ef0*/  IMAD R0, R46.reuse, R4, RZ ;  /* 0x000000042e007224 */ /* 0x040fe200078e02ff */
[C---:B------:R-:W-:Y:S01]  /*7f00*/  PRMT R70, R61.reuse, 0x8880, RZ ;  /* 0x000088803d467816 */ /* 0x040fe200000000ff */
[C---:B------:R-:W-:Y:S01]  /*7f10*/  IMAD R2, R46.reuse, R5, RZ ;  /* 0x000000052e027224 */ /* 0x040fe200078e02ff */
[----:B------:R-:W-:Y:S01]  /*7f20*/  SHF.L.U32 R69, R61, 0x10, RZ ;  /* 0x000000103d457819 */ /* 0x000fe200000006ff */
[----:B------:R-:W-:Y:S01]  /*7f30*/  IMAD R3, R46, R6, RZ ;  /* 0x000000062e037224 */ /* 0x000fe200078e02ff */
[----:B------:R-:W-:Y:S01]  /*7f40*/  PRMT R67, R62, 0x8880, RZ ;  /* 0x000088803e437816 */ /* 0x000fe200000000ff */
[-C--:B------:R-:W-:Y:S01]  /*7f50*/  IMAD R0, R49, R50.reuse, R0 ;  /* 0x0000003231007224 */ /* 0x080fe200078e0200 */
[----:B------:R-:W-:Y:S01]  /*7f60*/  PRMT R64, R63, 0x8880, RZ ;  /* 0x000088803f407816 */ /* 0x000fe200000000ff */
[----:B------:R-:W-:Y:S01]  /*7f70*/  IMAD R7, R46, R7, RZ ;  /* 0x000000072e077224 */ /* 0x000fe200078e02ff */
[----:B------:R-:W-:Y:S01]  /*7f80*/  SHF.L.U32 R80, R57, 0x8, RZ ;  /* 0x0000000839507819 */ /* 0x000fe200000006ff */
[-C--:B------:R-:W-:Y:S01]  /*7f90*/  IMAD R2, R51, R50.reuse, R2 ;  /* 0x0000003233027224 */ /* 0x080fe200078e0202 */
[----:B------:R-:W-:Y:S01]  /*7fa0*/  SHF.R.S32.HI R51, RZ, 0x18, R81 ;  /* 0x00000018ff337819 */ /* 0x000fe20000011451 */
[----:B------:R-:W-:Y:S01]  /*7fb0*/  IMAD R3, R52, R50, R3 ;  /* 0x0000003234037224 */ /* 0x000fe200078e0203 */
[----:B------:R-:W-:Y:S01]  /*7fc0*/  SHF.R.S32.HI R52, RZ, 0x18, R72 ;  /* 0x00000018ff347819 */ /* 0x000fe20000011448 */
[----:B------:R-:W-:Y:S01]  /*7fd0*/  IMAD.MOV.U32 R49, RZ, RZ, R82 ;  /* 0x000000ffff317224 */ /* 0x000fe200078e0052 */
[----:B------:R-:W-:Y:S01]  /*7fe0*/  SHF.R.S32.HI R57, RZ, 0x18, R60 ;  /* 0x00000018ff397819 */ /* 0x000fe2000001143c */
[----:B------:R-:W-:Y:S01]  /*7ff0*/  IMAD R8, R46, R8, RZ ;  /* 0x000000082e087224 */ /* 0x000fe200078e02ff */
[----:B------:R-:W-:Y:S01]  /*8000*/  SHF.L.U32 R74, R58, 0x8, RZ ;  /* 0x000000083a4a7819 */ /* 0x000fe200000006ff */
[----:B------:R-:W-:Y:S01]  /*8010*/  IMAD R7, R53, R50, R7 ;  /* 0x0000003235077224 */ /* 0x000fe200078e0207 */
[----:B------:R-:W-:Y:S01]  /*8020*/  SHF.R.S32.HI R53, RZ, 0x18, R80 ;  /* 0x00000018ff357819 */ /* 0x000fe20000011450 */
[C---:B------:R-:W-:Y:S01]  /*8030*/  IMAD R9, R46.reuse, R9, RZ ;  /* 0x000000092e097224 */ /* 0x040fe200078e02ff */
[----:B------:R-:W-:Y:S01]  /*8040*/  SHF.R.S32.HI R58, RZ, 0x18, R61 ;  /* 0x00000018ff3a7819 */ /* 0x000fe2000001143d */
[C---:B------:R-:W-:Y:S01]  /*8050*/  IMAD R10, R46.reuse, R10, RZ ;  /* 0x0000000a2e0a7224 */ /* 0x040fe200078e02ff */
[----:B------:R-:W-:Y:S01]  /*8060*/  I2IP.S8.S32.SAT R101, R7, R3, RZ ;  /* 0x0000000307657239 */ /* 0x000fe200000014ff */
[----:B------:R-:W-:Y:S01]  /*8070*/  IMAD R8, R49, R50, R8 ;  /* 0x0000003231087224 */ /* 0x000fe200078e0208 */
[----:B------:R-:W-:Y:S01]  /*8080*/  MOV R49, R79 ;  /* 0x0000004f00317202 */ /* 0x000fe20000000f00 */
[----:B------:R-:W-:Y:S01]  /*8090*/  IMAD R11, R46, R11, RZ ;  /* 0x0000000b2e0b7224 */ /* 0x000fe200078e02ff */
[----:B------:R-:W-:Y:S01]  /*80a0*/  I2IP.S8.S32.SAT R100, R2, R0, R101 ;  /* 0x0000000002647239 */ /* 0x000fe20000001465 */
[-C--:B------:R-:W-:Y:S01]  /*80b0*/  IMAD R9, R51, R50.reuse, R9 ;  /* 0x0000003233097224 */ /* 0x080fe200078e0209 */
[----:B------:R-:W-:Y:S01]  /*80c0*/  SHF.R.S32.HI R51, RZ, 0x18, R77 ;  /* 0x00000018ff337819 */ /* 0x000fe2000001144d */
[----:B------:R-:W-:Y:S01]  /*80d0*/  IMAD R10, R53, R50, R10 ;  /* 0x00000032350a7224 */ /* 0x000fe200078e020a */
[----:B------:R-:W-:Y:S01]  /*80e0*/  SHF.L.U32 R71, R59, 0x8, RZ ;  /* 0x000000083b477819 */ /* 0x000fe200000006ff */
[----:B------:R-:W-:Y:S01]  /*80f0*/  IMAD R4, R46, R12, RZ ;  /* 0x0000000c2e047224 */ /* 0x000fe200078e02ff */
[----:B------:R-:W-:Y:S01]  /*8100*/  SHF.R.S32.HI R59, RZ, 0x18, R62 ;  /* 0x00000018ff3b7819 */ /* 0x000fe2000001143e */
[-C--:B------:R-:W-:Y:S01]  /*8110*/  IMAD R11, R54, R50.reuse, R11 ;  /* 0x00000032360b7224 */ /* 0x080fe200078e020b */
[----:B------:R-:W-:Y:S01]  /*8120*/  SHF.R.S32.HI R53, RZ, 0x18, R71 ;  /* 0x00000018ff357819 */ /* 0x000fe20000011447 */
[----:B------:R-:W-:Y:S01]  /*8130*/  IMAD R5, R46, R13, RZ ;  /* 0x0000000d2e057224 */ /* 0x000fe200078e02ff */
[----:B------:R-:W-:Y:S01]  /*8140*/  SHF.L.U32 R75, R60, 0x8, RZ ;  /* 0x000000083c4b7819 */ /* 0x000fe200000006ff */
[----:B------:R-:W-:Y:S01]  /*8150*/  IMAD R4, R49, R50, R4 ;  /* 0x0000003231047224 */ /* 0x000fe200078e0204 */
[----:B------:R-:W-:Y:S01]  /*8160*/  SHF.R.S32.HI R49, RZ, 0x18, R74 ;  /* 0x00000018ff317819 */ /* 0x000fe2000001144a */
[C---:B------:R-:W-:Y:S01]  /*8170*/  IMAD R6, R46.reuse, R14, RZ ;  /* 0x0000000e2e067224 */ /* 0x040fe200078e02ff */
[----:B------:R-:W-:Y:S01]  /*8180*/  I2IP.S8.S32.SAT R102, R11, R10, RZ ;  /* 0x0000000a0b667239 */ /* 0x000fe200000014ff */
[C---:B------:R-:W-:Y:S01]  /*8190*/  IMAD R15, R46.reuse, R15, RZ ;  /* 0x0000000f2e0f7224 */ /* 0x040fe200078e02ff */
[----:B------:R-:W-:Y:S01]  /*81a0*/  SHF.R.S32.HI R60, RZ, 0x18, R63 ;  /* 0x00000018ff3c7819 */ /* 0x000fe2000001143f */
[----:B------:R-:W-:Y:S01]  /*81b0*/  IMAD R5, R51, R50, R5 ;  /* 0x0000003233057224 */ /* 0x000fe200078e0205 */
[----:B------:R-:W-:Y:S01]  /*81c0*/  MOV R51, R73 ;  /* 0x0000004900337202 */ /* 0x000fe20000000f00 */
[C---:B------:R-:W-:Y:S01]  /*81d0*/  IMAD R12, R46.reuse, R16, RZ ;  /* 0x000000102e0c7224 */ /* 0x040fe200078e02ff */
[----:B------:R-:W-:Y:S01]  /*81e0*/  I2IP.S8.S32.SAT R101, R9, R8, R102 ;  /* 0x0000000809657239 */ /* 0x000fe20000001466 */
[----:B------:R-:W-:Y:S01]  /*81f0*/  IMAD R6, R49, R50, R6 ;  /* 0x0000003231067224 */ /* 0x000fe200078e0206 */
[----:B------:R-:W-:Y:S01]  /*8200*/  MOV R49, R78 ;  /* 0x0000004e00317202 */ /* 0x000fe20000000f00 */
[----:B------:R-:W-:Y:S01]  /*8210*/  IMAD R13, R46, R17, RZ ;  /* 0x000000112e0d7224 */ /* 0x000fe200078e02ff */
[----:B------:R-:W-:Y:S01]  /*8220*/  SHF.L.U32 R68, R61, 0x8, RZ ;  /* 0x000000083d447819 */ /* 0x000fe200000006ff */
[----:B------:R-:W-:Y:S01]  /*8230*/  IMAD R15, R55, R50, R15 ;  /* 0x00000032370f7224 */ /* 0x000fe200078e020f */
[----:B------:R-:W-:Y:S01]  /*8240*/  SHF.L.U32 R65, R62, 0x8, RZ ;  /* 0x000000083e417819 */ /* 0x000fe200000006ff */
[C---:B------:R-:W-:Y:S01]  /*8250*/  IMAD R14, R46.reuse, R18, RZ ;  /* 0x000000122e0e7224 */ /* 0x040fe200078e02ff */
[----:B------:R-:W-:Y:S01]  /*8260*/  SHF.L.U32 R62, R63, 0x10, RZ ;  /* 0x000000103f3e7819 */ /* 0x000fe200000006ff */
[----:B------:R-:W-:Y:S01]  /*8270*/  IMAD R12, R51, R50, R12 ;  /* 0x00000032330c7224 */ /* 0x000fe200078e020c */
[----:B------:R-:W-:Y:S01]  /*8280*/  I2IP.S8.S32.SAT R102, R15, R6, RZ ;  /* 0x000000060f667239 */ /* 0x000fe200000014ff */
[----:B------:R-:W-:Y:S01]  /*8290*/  IMAD R19, R46, R19, RZ ;  /* 0x000000132e137224 */ /* 0x000fe200078e02ff */
[----:B------:R-:W-:Y:S01]  /*82a0*/  SHF.R.S32.HI R51, RZ, 0x18, R76 ;  /* 0x00000018ff337819 */ /* 0x000fe2000001144c */
[----:B------:R-:W-:Y:S01]  /*82b0*/  IMAD R13, R52, R50, R13 ;  /* 0x00000032340d7224 */ /* 0x000fe200078e020d */
[----:B------:R-:W-:Y:S01]  /*82c0*/  I2IP.S8.S32.SAT R102, R5, R4, R102 ;  /* 0x0000000405667239 */ /* 0x000fe20000001466 */
[C---:B------:R-:W-:Y:S01]  /*82d0*/  IMAD R16, R46.reuse, R20, RZ ;  /* 0x000000142e107224 */ /* 0x040fe200078e02ff */
[----:B------:R-:W-:Y:S01]  /*82e0*/  SHF.R.S32.HI R52, RZ, 0x18, R62 ;  /* 0x00000018ff347819 */ /* 0x000fe2000001143e */
[-C--:B------:R-:W-:Y:S01]  /*82f0*/  IMAD R14, R53, R50.reuse, R14 ;  /* 0x00000032350e7224 */ /* 0x080fe200078e020e */
[----:B------:R-:W-:Y:S01]  /*8300*/  SHF.R.S32.HI R53, RZ, 0x18, R75 ;  /* 0x00000018ff357819 */ /* 0x000fe2000001144b */
[----:B------:R-:W-:Y:S01]  /*8310*/  IMAD R17, R46, R21, RZ ;  /* 0x000000152e117224 */ /* 0x000fe200078e02ff */
[----:B------:R-:W-:Y:S01]  /*8320*/  SHF.L.U32 R61, R63, 0x8, RZ ;  /* 0x000000083f3d7819 */ /* 0x000fe200000006ff */
[----:B------:R-:W-:Y:S01]  /*8330*/  IMAD R19, R56, R50, R19 ;  /* 0x0000003238137224 */ /* 0x000fe200078e0213 */
[----:B-1----:R-:W-:Y:S01]  /*8340*/  IADD3 R110, PT, PT, R44, 0x1, RZ ;  /* 0x000000012c6e7810 */ /* 0x002fe20007ffe0ff */
[C---:B------:R-:W-:Y:S02]  /*8350*/  IMAD R18, R46.reuse, R22, RZ ;  /* 0x000000162e127224 */ /* 0x040fe400078e02ff */
[----:B------:R-:W-:Y:S01]  /*8360*/  IMAD R16, R49, R50, R16 ;  /* 0x0000003231107224 */ /* 0x000fe200078e0210 */
[----:B------:R-:W-:Y:S01]  /*8370*/  I2IP.S8.S32.SAT R103, R19, R14, RZ ;  /* 0x0000000e13677239 */ /* 0x000fe200000014ff */
[C---:B------:R-:W-:Y:S02]  /*8380*/  IMAD R23, R46.reuse, R23, RZ ;  /* 0x000000172e177224 */ /* 0x040fe400078e02ff */
[----:B------:R-:W-:Y:S01]  /*8390*/  IMAD R17, R51, R50, R17 ;  /* 0x0000003233117224 */ /* 0x000fe200078e0211 */
[----:B------:R-:W-:Y:S01]  /*83a0*/  I2IP.S8.S32.SAT R103, R13, R12, R103 ;  /* 0x0000000c0d677239 */ /* 0x000fe20000001467 */
[C---:B------:R-:W-:Y:S01]  /*83b0*/  IMAD R20, R46.reuse, R24, RZ ;  /* 0x000000182e147224 */ /* 0x040fe200078e02ff */
[----:B------:R-:W-:Y:S01]  /*83c0*/  SHF.R.S32.HI R51, RZ, 0x18, R69 ;  /* 0x00000018ff337819 */ /* 0x000fe20000011445 */
[-C--:B------:R-:W-:Y:S01]  /*83d0*/  IMAD R18, R53, R50.reuse, R18 ;  /* 0x0000003235127224 */ /* 0x080fe200078e0212 */
[----:B------:R-:W-:Y:S01]  /*83e0*/  SHF.R.S32.HI R53, RZ, 0x18, R68 ;  /* 0x00000018ff357819 */ /* 0x000fe20000011444 */
[----:B------:R-:W-:Y:S01]  /*83f0*/  IMAD.MOV.U32 R49, RZ, RZ, R70 ;  /* 0x000000ffff317224 */ /* 0x000fe200078e0046 */
[----:B------:R1:W-:Y:S01]  /*8400*/  STS.128 [R95+UR49+0x3300], R100 ;  /* 0x003300645f007988 */ /* 0x0003e20008000c31 */
[C---:B------:R-:W-:Y:S02]  /*8410*/  IMAD R21, R46.reuse, R25, RZ ;  /* 0x000000192e157224 */ /* 0x040fe400078e02ff */
[----:B------:R-:W-:Y:S02]  /*8420*/  IMAD R23, R57, R50, R23 ;  /* 0x0000003239177224 */ /* 0x000fe400078e0217 */
[C---:B------:R-:W-:Y:S02]  /*8430*/  IMAD R22, R46.reuse, R26, RZ ;  /* 0x0000001a2e167224 */ /* 0x040fe400078e02ff */
[----:B------:R-:W-:Y:S01]  /*8440*/  IMAD R20, R49, R50, R20 ;  /* 0x0000003231147224 */ /* 0x000fe200078e0214 */
[----:B------:R-:W-:Y:S01]  /*8450*/  I2IP.S8.S32.SAT R116, R23, R18, RZ ;  /* 0x0000001217747239 */ /* 0x000fe200000014ff */
[C---:B------:R-:W-:Y:S01]  /*8460*/  IMAD R27, R46.reuse, R27, RZ ;  /* 0x0000001b2e1b7224 */ /* 0x040fe200078e02ff */
[----:B------:R-:W-:Y:S01]  /*8470*/  MOV R49, R67 ;  /* 0x0000004300317202 */ /* 0x000fe20000000f00 */
[----:B------:R-:W-:Y:S01]  /*8480*/  IMAD R21, R51, R50, R21 ;  /* 0x0000003233157224 */ /* 0x000fe200078e0215 */
[----:B------:R-:W-:Y:S01]  /*8490*/  I2IP.S8.S32.SAT R116, R17, R16, R116 ;  /* 0x0000001011747239 */ /* 0x000fe20000001474 */
[----:B------:R-:W-:Y:S01]  /*84a0*/  IMAD R24, R46, R28, RZ ;  /* 0x0000001c2e187224 */ /* 0x000fe200078e02ff */
[----:B------:R-:W-:Y:S01]  /*84b0*/  SHF.R.S32.HI R51, RZ, 0x18, R66 ;  /* 0x00000018ff337819 */ /* 0x000fe20000011442 */
[-C--:B------:R-:W-:Y:S01]  /*84c0*/  IMAD R22, R53, R50.reuse, R22 ;  /* 0x0000003235167224 */ /* 0x080fe200078e0216 */
[----:B------:R-:W-:Y:S01]  /*84d0*/  SHF.R.S32.HI R53, RZ, 0x18, R61 ;  /* 0x00000018ff357819 */ /* 0x000fe2000001143d */
[-C--:B------:R-:W-:Y:S02]  /*84e0*/  IMAD R27, R58, R50.reuse, R27 ;  /* 0x000000323a1b7224 */ /* 0x080fe400078e021b */
[C---:B------:R-:W-:Y:S02]  /*84f0*/  IMAD R25, R46.reuse, R29, RZ ;  /* 0x0000001d2e197224 */ /* 0x040fe400078e02ff */
[----:B------:R-:W-:Y:S01]  /*8500*/  IMAD R24, R49, R50, R24 ;  /* 0x0000003231187224 */ /* 0x000fe200078e0218 */
[----:B------:R-:W-:Y:S01]  /*8510*/  SHF.R.S32.HI R49, RZ, 0x18, R65 ;  /* 0x00000018ff317819 */ /* 0x000fe20000011441 */
[C---:B------:R-:W-:Y:S01]  /*8520*/  IMAD R26, R46.reuse, R30, RZ ;  /* 0x0000001e2e1a7224 */ /* 0x040fe200078e02ff */
[----:B------:R-:W-:Y:S01]  /*8530*/  I2IP.S8.S32.SAT R117, R27, R22, RZ ;  /* 0x000000161b757239 */ /* 0x000fe200000014ff */
[C---:B------:R-:W-:Y:S02]  /*8540*/  IMAD R31, R46.reuse, R31, RZ ;  /* 0x0000001f2e1f7224 */ /* 0x040fe400078e02ff */
[----:B------:R-:W-:Y:S01]  /*8550*/  IMAD R25, R51, R50, R25 ;  /* 0x0000003233197224 */ /* 0x000fe200078e0219 */
[----:B------:R-:W-:Y:S01]  /*8560*/  MOV R51, R64 ;  /* 0x0000004000337202 */ /* 0x000fe20000000f00 */
[C---:B------:R-:W-:Y:S01]  /*8570*/  IMAD R28, R46.reuse, R32, RZ ;  /* 0x000000202e1c7224 */ /* 0x040fe200078e02ff */
[----:B------:R-:W-:Y:S01]  /*8580*/  I2IP.S8.S32.SAT R117, R21, R20, R117 ;  /* 0x0000001415757239 */ /* 0x000fe20000001475 */
[-C--:B------:R-:W-:Y:S02]  /*8590*/  IMAD R26, R49, R50.reuse, R26 ;  /* 0x00000032311a7224 */ /* 0x080fe400078e021a */
[C---:B------:R-:W-:Y:S02]  /*85a0*/  IMAD R29, R46.reuse, R33, RZ ;  /* 0x000000212e1d7224 */ /* 0x040fe400078e02ff */
[-C--:B------:R-:W-:Y:S02]  /*85b0*/  IMAD R31, R59, R50.reuse, R31 ;  /* 0x000000323b1f7224 */ /* 0x080fe400078e021f */
[----:B------:R-:W-:Y:S02]  /*85c0*/  IMAD R28, R51, R50, R28 ;  /* 0x00000032331c7224 */ /* 0x000fe400078e021c */
[----:B------:R-:W-:Y:S01]  /*85d0*/  IMAD R30, R46, R34, RZ ;  /* 0x000000222e1e7224 */ /* 0x000fe200078e02ff */
[----:B------:R-:W-:Y:S01]  /*85e0*/  I2IP.S8.S32.SAT R113, R31, R26, RZ ;  /* 0x0000001a1f717239 */ /* 0x000fe200000014ff */
[----:B------:R-:W-:Y:S02]  /*85f0*/  IMAD R29, R52, R50, R29 ;  /* 0x00000032341d7224 */ /* 0x000fe400078e021d */
[----:B------:R-:W-:Y:S01]  /*8600*/  IMAD R35, R46, R35, RZ ;  /* 0x000000232e237224 */ /* 0x000fe200078e02ff */
[----:B------:R-:W-:Y:S01]  /*8610*/  I2IP.S8.S32.SAT R118, R25, R24, R113 ;  /* 0x0000001819767239 */ /* 0x000fe20000001471 */
[-C--:B------:R-:W-:Y:S02]  /*8620*/  IMAD R30, R53, R50.reuse, R30 ;  /* 0x00000032351e7224 */ /* 0x080fe400078e021e */
[----:B------:R-:W-:Y:S05]  /*8630*/  IMAD R35, R60, R50, R35 ;  /* 0x000000323c237224 */ /* 0x000fea00078e0223 */
[----:B------:R-:W-:Y:S04]  /*8640*/  I2IP.S8.S32.SAT R114, R35, R30, RZ ;  /* 0x0000001e23727239 */ /* 0x000fe800000014ff */
[----:B------:R-:W-:Y:S05]  /*8650*/  I2IP.S8.S32.SAT R119, R29, R28, R114 ;  /* 0x0000001c1d777239 */ /* 0x000fea0000001472 */
        /* <DEDUP_REMOVED lines=9> */
[----:B------:R-:W-:Y:S02]  /*86f0*/  UIADD3 UR12, UP0, UPT, UR52, 0x680, URZ ;  /* 0x00000680340c7890 */ /* 0x000fe4000ff1e0ff */
[----:B------:R-:W-:Y:S02]  /*8700*/  UIADD3 UR9, UPT, UPT, UR41, 0x20, URZ ;  /* 0x0000002029097890 */ /* 0x000fe4000fffe0ff */
[----:B------:R-:W-:Y:S02]  /*8710*/  UIADD3 UR8, UPT, UPT, UR49, 0x3300, URZ ;  /* 0x0000330031087890 */ /* 0x000fe4000fffe0ff */
[----:B------:R-:W-:Y:S01]  /*8720*/  UIADD3.X UR13, UPT, UPT, URZ, UR53, URZ, UP0, !UPT ;  /* 0x00000035ff0d7290 */ /* 0x000fe200087fe4ff */
[----:B------:R-:W-:Y:S01]  /*8730*/  UMOV UR10, UR42 ;  /* 0x0000002a000a7c82 */ /* 0x000fe20008000000 */
[----:B------:R-:W-:Y:S01]  /*8740*/  UMOV UR11, UR36 ;  /* 0x00000024000b7c82 */ /* 0x000fe20008000000 */
[----:B------:R-:W-:Y:S02]  /*8750*/  UIADD3 UR5, UPT, UPT, UR41, 0x60, URZ ;  /* 0x0000006029057890 */ /* 0x000fe4000fffe0ff */
[----:B------:R-:W-:Y:S01]  /*8760*/  UIADD3 UR4, UPT, UPT, UR49, 0x3b00, URZ ;  /* 0x00003b0031047890 */ /* 0x000fe2000fffe0ff */
[----:B------:R-:W-:Y:S03]  /*8770*/  UMOV UR6, UR42 ;  /* 0x0000002a00067c82 */ /* 0x000fe60008000000 */
[----:B------:R2:W-:Y:S01]  /*8780*/  UTMASTG.3D [UR8], [UR12] ;  /* 0x000000080c0073b5 */ /* 0x0005e20008010000 */
[----:B------:R-:W-:Y:S04]  /*8790*/  UMOV UR7, UR36 ;  /* 0x0000002400077c82 */ /* 0x000fe80008000000 */
[----:B------:R2:W-:Y:S01]  /*87a0*/  UTMASTG.3D [UR4], [UR12] ;  /* 0x000000040c0073b5 */ /* 0x0005e20008010000 */
[----:B------:R0:W-:Y:S01]  /*87b0*/  UTMACMDFLUSH ;  /* 0x00000000000079b7 */ /* 0x0001e20000000000 */
[----:B--2---:R-:W-:Y:S04]  /*87c0*/  DEPBAR.LE SB0, 0x1 ;  /* 0x000080400000791a */ /* 0x004fe80000000000 */
.L_x_144:
[----:B------:R-:W-:Y:S05]  /*87d0*/  BSYNC.RECONVERGENT B0 ;  /* 0x0000000000007941 */ /* 0x000fea0003800200 */
.L_x_143:
[----:B------:R-:W-:Y:S01]  /*87e0*/  BAR.SYNC.DEFER_BLOCKING 0x1, 0x80 ;  /* 0x0042000000007b1d */ /* 0x000fe20000010000 */
[----:B------:R-:W-:Y:S01]  /*87f0*/  ISETP.NE.AND P2, PT, R109, RZ, PT ;  /* 0x000000ff6d00720c */ /* 0x000fe20003f45270 */
[----:B------:R-:W-:Y:S01]  /*8800*/  IMAD.IADD R20, R43, 0x1, R83 ;  /* 0x000000012b147824 */ /* 0x000fe200078e0253 */
[----:B------:R-:W-:Y:S01]  /*8810*/  ISETP.NE.AND P0, PT, R111, 0x2, PT ;  /* 0x000000026f00780c */ /* 0x000fe20003f05270 */
[----:B------:R-:W-:Y:S01]  /*8820*/  IMAD.IADD R21, R45, 0x1, R90 ;  /* 0x000000012d157824 */ /* 0x000fe200078e025a */
[----:B------:R-:W-:Y:S02]  /*8830*/  ISETP.NE.AND P1, PT, R110, 0x4, PT ;  /* 0x000000046e00780c */ /* 0x000fe40003f25270 */
[----:B------:R-:W-:Y:S02]  /*8840*/  SEL R0, RZ, 0x1, P0 ;  /* 0x00000001ff007807 */ /* 0x000fe40000000000 */
[----:B------:R-:W-:Y:S02]  /*8850*/  SEL R3, RZ, 0x1, P1 ;  /* 0x00000001ff037807 */ /* 0x000fe40000800000 */
[----:B------:R-:W-:Y:S02]  /*8860*/  LOP3.LUT R105, R105, R0, RZ, 0x3c, !PT ;  /* 0x0000000069697212 */ /* 0x000fe400078e3cff */
[----:B------:R-:W-:Y:S02]  /*8870*/  LOP3.LUT R106, R106, R3, RZ, 0x3c, !PT ;  /* 0x000000036a6a7212 */ /* 0x000fe400078e3cff */
[----:B------:R-:W-:Y:S02]  /*8880*/  @P2 R2UR UR36, R98 ;  /* 0x00000000622422ca */ /* 0x000fe400000e0000 */
[----:B------:R-:W-:Y:S02]  /*8890*/  SEL R111, R111, RZ, P0 ;  /* 0x000000ff6f6f7207 */ /* 0x000fe40000000000 */
[----:B------:R-:W-:Y:S01]  /*88a0*/  SEL R44, R110, RZ, P1 ;  /* 0x000000ff6e2c7207 */ /* 0x000fe20000800000 */
[----:B------:R-:W-:Y:S10]  /*88b0*/  @P2 BRA `(.L_x_145) ;  /* 0xffffffd400bc2947 */ /* 0x000ff4000383ffff */
[----:B------:R-:W-:Y:S05]  /*88c0*/  EXIT ;  /* 0x000000000000794d */ /* 0x000fea0003800000 */
.L_x_25:
[----:B--2---:R2:W4:Y:S02]  /*88d0*/  SYNCS.PHASECHK.TRANS64.TRYWAIT P0, [R3+URZ+0x240], R2 ;  /* 0x00024002030075a7 */ /* 0x00452400080011ff */
[----:B----4-:R-:W-:Y:S05]  /*88e0*/  @!P0 NANOSLEEP.SYNCS 0x989680 ;  /* 0x009896800000895d */ /* 0x010fea0003900000 */
[----:B------:R-:W4:Y:S02]  /*88f0*/  @!P0 SYNCS.PHASECHK.TRANS64 P0, [R3+URZ+0x240], R2 ;  /* 0x00024002030085a7 */ /* 0x000f2400080010ff */
[----:B----4-:R-:W-:Y:S05]  /*8900*/  @!P0 BRA `(.L_x_25) ;  /* 0xfffffffc00f08947 */ /* 0x010fea000383ffff */
[----:B------:R-:W-:Y:S05]  /*8910*/  BRA `(.L_x_146) ;  /* 0xffffff9000647947 */ /* 0x000fea000383ffff */
.L_x_28:
[----:B-1----:R-:W-:-:S07]  /*8920*/  MOV R2, UR33 ;  /* 0x0000002100027c02 */ /* 0x002fce0008000f00 */
.L_x_147:
[----:B-1----:R1:W2:Y:S02]  /*8930*/  SYNCS.PHASECHK.TRANS64.TRYWAIT P0, [R2+URZ+0xd0], R5 ;  /* 0x0000d005020075a7 */ /* 0x0022a400080011ff */
[----:B--2---:R-:W-:Y:S05]  /*8940*/  @!P0 NANOSLEEP.SYNCS 0x989680 ;  /* 0x009896800000895d */ /* 0x004fea0003900000 */
[----:B------:R-:W2:Y:S02]  /*8950*/  @!P0 SYNCS.PHASECHK.TRANS64 P0, [R2+URZ+0xd0], R5 ;  /* 0x0000d005020085a7 */ /* 0x000ea400080010ff */
[----:B--2---:R-:W-:Y:S05]  /*8960*/  @!P0 BRA `(.L_x_147) ;  /* 0xfffffffc00f08947 */ /* 0x004fea000383ffff */
[----:B------:R-:W-:Y:S05]  /*8970*/  BRA `(.L_x_27) ;  /* 0xffffff9000c87947 */ /* 0x000fea000383ffff */
.L_x_35:
[----:B-1----:R-:W-:-:S07]  /*8980*/  MOV R2, UR17 ;  /* 0x0000001100027c02 */ /* 0x002fce0008000f00 */
.L_x_148:
[----:B-1----:R1:W2:Y:S02]  /*8990*/  SYNCS.PHASECHK.TRANS64.TRYWAIT P0, [R2+URZ+0xd0], R5 ;  /* 0x0000d005020075a7 */ /* 0x0022a400080011ff */
[----:B--2---:R-:W-:Y:S05]  /*89a0*/  @!P0 NANOSLEEP.SYNCS 0x989680 ;  /* 0x009896800000895d */ /* 0x004fea0003900000 */
[----:B------:R-:W2:Y:S02]  /*89b0*/  @!P0 SYNCS.PHASECHK.TRANS64 P0, [R2+URZ+0xd0], R5 ;  /* 0x0000d005020085a7 */ /* 0x000ea400080010ff */
[----:B--2---:R-:W-:Y:S05]  /*89c0*/  @!P0 BRA `(.L_x_148) ;  /* 0xfffffffc00f08947 */ /* 0x004fea000383ffff */
[----:B------:R-:W-:Y:S05]  /*89d0*/  BRA `(.L_x_34) ;  /* 0xffffff9400807947 */ /* 0x000fea000383ffff */
.L_x_40:
[----:B-1----:R1:W2:Y:S02]  /*89e0*/  SYNCS.PHASECHK.TRANS64.TRYWAIT P0, [R2+URZ+0x1d0], R3 ;  /* 0x0001d003020075a7 */ /* 0x0022a400080011ff */
[----:B--2---:R-:W-:Y:S05]  /*89f0*/  @!P0 NANOSLEEP.SYNCS 0x989680 ;  /* 0x009896800000895d */ /* 0x004fea0003900000 */
[----:B------:R-:W2:Y:S02]  /*8a00*/  @!P0 SYNCS.PHASECHK.TRANS64 P0, [R2+URZ+0x1d0], R3 ;  /* 0x0001d003020085a7 */ /* 0x000ea400080010ff */
[----:B--2---:R-:W-:Y:S05]  /*8a10*/  @!P0 BRA `(.L_x_40) ;  /* 0xfffffffc00f08947 */ /* 0x004fea000383ffff */
[----:B------:R-:W-:Y:S05]  /*8a20*/  BRA `(.L_x_149) ;  /* 0xffffff9800207947 */ /* 0x000fea000383ffff */
.L_x_44:
[----:B---3--:R-:W-:-:S07]  /*8a30*/  MOV R0, UR4 ;  /* 0x0000000400007c02 */ /* 0x008fce0008000f00 */
.L_x_150:
[----:B-1----:R1:W2:Y:S02]  /*8a40*/  SYNCS.PHASECHK.TRANS64.TRYWAIT P0, [R0+URZ], R3 ;  /* 0x00000003000075a7 */ /* 0x0022a400080011ff */
[----:B--2---:R-:W-:Y:S05]  /*8a50*/  @!P0 NANOSLEEP.SYNCS 0x989680 ;  /* 0x009896800000895d */ /* 0x004fea0003900000 */
[----:B------:R-:W2:Y:S02]  /*8a60*/  @!P0 SYNCS.PHASECHK.TRANS64 P0, [R0+URZ], R3 ;  /* 0x00000003000085a7 */ /* 0x000ea400080010ff */
[----:B--2---:R-:W-:Y:S05]  /*8a70*/  @!P0 BRA `(.L_x_150) ;  /* 0xfffffffc00f08947 */ /* 0x004fea000383ffff */
[----:B------:R-:W-:Y:S05]  /*8a80*/  BRA `(.L_x_151) ;  /* 0xffffff9c00907947 */ /* 0x000fea000383ffff */
.L_x_45:
[----:B---3--:R-:W-:-:S07]  /*8a90*/  MOV R0, UR4 ;  /* 0x0000000400007c02 */ /* 0x008fce0008000f00 */
.L_x_152:
[----:B-1----:R1:W2:Y:S02]  /*8aa0*/  SYNCS.PHASECHK.TRANS64.TRYWAIT P0, [R0+URZ], R3 ;  /* 0x00000003000075a7 */ /* 0x0022a400080011ff */
[----:B--2---:R-:W-:Y:S05]  /*8ab0*/  @!P0 NANOSLEEP.SYNCS 0x989680 ;  /* 0x009896800000895d */ /* 0x004fea0003900000 */
[----:B------:R-:W2:Y:S02]  /*8ac0*/  @!P0 SYNCS.PHASECHK.TRANS64 P0, [R0+URZ], R3 ;  /* 0x00000003000085a7 */ /* 0x000ea400080010ff */
[----:B--2---:R-:W-:Y:S05]  /*8ad0*/  @!P0 BRA `(.L_x_152) ;  /* 0xfffffffc00f08947 */ /* 0x004fea000383ffff */
[----:B------:R-:W-:Y:S05]  /*8ae0*/  BRA `(.L_x_153) ;  /* 0xffffff9c009c7947 */ /* 0x000fea000383ffff */
.L_x_46:
[----:B---3--:R-:W-:-:S07]  /*8af0*/  MOV R0, UR4 ;  /* 0x0000000400007c02 */ /* 0x008fce0008000f00 */
.L_x_154:
[----:B-1----:R1:W2:Y:S02]  /*8b00*/  SYNCS.PHASECHK.TRANS64.TRYWAIT P0, [R0+URZ], R3 ;  /* 0x00000003000075a7 */ /* 0x0022a400080011ff */
[----:B--2---:R-:W-:Y:S05]  /*8b10*/  @!P0 NANOSLEEP.SYNCS 0x989680 ;  /* 0x009896800000895d */ /* 0x004fea0003900000 */
[----:B------:R-:W2:Y:S02]  /*8b20*/  @!P0 SYNCS.PHASECHK.TRANS64 P0, [R0+URZ], R3 ;  /* 0x00000003000085a7 */ /* 0x000ea400080010ff */
[----:B--2---:R-:W-:Y:S05]  /*8b30*/  @!P0 BRA `(.L_x_154) ;  /* 0xfffffffc00f08947 */ /* 0x004fea000383ffff */
[----:B------:R-:W-:Y:S05]  /*8b40*/  BRA `(.L_x_155) ;  /* 0xffffff9c00a87947 */ /* 0x000fea000383ffff */
.L_x_47:
[----:B---3--:R-:W-:-:S07]  /*8b50*/  MOV R0, UR4 ;  /* 0x0000000400007c02 */ /* 0x008fce0008000f00 */
.L_x_156:
[----:B-1----:R1:W2:Y:S02]  /*8b60*/  SYNCS.PHASECHK.TRANS64.TRYWAIT P0, [R0+URZ], R3 ;  /* 0x00000003000075a7 */ /* 0x0022a400080011ff */
[----:B--2---:R-:W-:Y:S05]  /*8b70*/  @!P0 NANOSLEEP.SYNCS 0x989680 ;  /* 0x009896800000895d */ /* 0x004fea0003900000 */
[----:B------:R-:W2:Y:S02]  /*8b80*/  @!P0 SYNCS.PHASECHK.TRANS64 P0, [R0+URZ], R3 ;  /* 0x00000003000085a7 */ /* 0x000ea400080010ff */
[----:B--2---:R-:W-:Y:S05]  /*8b90*/  @!P0 BRA `(.L_x_156) ;  /* 0xfffffffc00f08947 */ /* 0x004fea000383ffff */
[----:B------:R-:W-:Y:S05]  /*8ba0*/  BRA `(.L_x_157) ;  /* 0xffffff9c00b47947 */ /* 0x000fea000383ffff */
.L_x_48:
[----:B---3--:R-:W-:-:S07]  /*8bb0*/  MOV R0, UR4 ;  /* 0x0000000400007c02 */ /* 0x008fce0008000f00 */
.L_x_158:
[----:B-1----:R1:W2:Y:S02]  /*8bc0*/  SYNCS.PHASECHK.TRANS64.TRYWAIT P0, [R0+URZ], R3 ;  /* 0x00000003000075a7 */ /* 0x0022a400080011ff */
[----:B--2---:R-:W-:Y:S05]  /*8bd0*/  @!P0 NANOSLEEP.SYNCS 0x989680 ;  /* 0x009896800000895d */ /* 0x004fea0003900000 */
[----:B------:R-:W2:Y:S02]  /*8be0*/  @!P0 SYNCS.PHASECHK.TRANS64 P0, [R0+URZ], R3 ;  /* 0x00000003000085a7 */ /* 0x000ea400080010ff */
[----:B--2---:R-:W-:Y:S05]  /*8bf0*/  @!P0 BRA `(.L_x_158) ;  /* 0xfffffffc00f08947 */ /* 0x004fea000383ffff */
[----:B------:R-:W-:Y:S05]  /*8c00*/  BRA `(.L_x_159) ;  /* 0xffffff9c00c07947 */ /* 0x000fea000383ffff */
.L_x_49:
[----:B---3--:R-:W-:-:S07]  /*8c10*/  MOV R0, UR4 ;  /* 0x0000000400007c02 */ /* 0x008fce0008000f00 */
.L_x_160:
[----:B-1----:R1:W2:Y:S02]  /*8c20*/  SYNCS.PHASECHK.TRANS64.TRYWAIT P0, [R0+URZ], R3 ;  /* 0x00000003000075a7 */ /* 0x0022a400080011ff */
[----:B--2---:R-:W-:Y:S05]  /*8c30*/  @!P0 NANOSLEEP.SYNCS 0x989680 ;  /* 0x009896800000895d */ /* 0x004fea0003900000 */
[----:B------:R-:W2:Y:S02]  /*8c40*/  @!P0 SYNCS.PHASECHK.TRANS64 P0, [R0+URZ], R3 ;  /* 0x00000003000085a7 */ /* 0x000ea400080010ff */
[----:B--2---:R-:W-:Y:S05]  /*8c50*/  @!P0 BRA `(.L_x_160) ;  /* 0xfffffffc00f08947 */ /* 0x004fea000383ffff */
[----:B------:R-:W-:Y:S05]  /*8c60*/  BRA `(.L_x_161) ;  /* 0xffffff9c00cc7947 */ /* 0x000fea000383ffff */
.L_x_50:
[----:B---3--:R-:W-:-:S07]  /*8c70*/  MOV R0, UR4 ;  /* 0x0000000400007c02 */ /* 0x008fce0008000f00 */
.L_x_162:
[----:B-1----:R1:W2:Y:S02]  /*8c80*/  SYNCS.PHASECHK.TRANS64.TRYWAIT P0, [R0+URZ], R3 ;  /* 0x00000003000075a7 */ /* 0x0022a400080011ff */
[----:B--2---:R-:W-:Y:S05]  /*8c90*/  @!P0 NANOSLEEP.SYNCS 0x989680 ;  /* 0x009896800000895d */ /* 0x004fea0003900000 */
[----:B------:R-:W2:Y:S02]  /*8ca0*/  @!P0 SYNCS.PHASECHK.TRANS64 P0, [R0+URZ], R3 ;  /* 0x00000003000085a7 */ /* 0x000ea400080010ff */
[----:B--2---:R-:W-:Y:S05]  /*8cb0*/  @!P0 BRA `(.L_x_162) ;  /* 0xfffffffc00f08947 */ /* 0x004fea000383ffff */
[----:B------:R-:W-:Y:S05]  /*8cc0*/  BRA `(.L_x_163) ;  /* 0xffffff9c00d87947 */ /* 0x000fea000383ffff */
.L_x_51:
[----:B---3--:R-:W-:-:S07]  /*8cd0*/  MOV R0, UR4 ;  /* 0x0000000400007c02 */ /* 0x008fce0008000f00 */
.L_x_164:
[----:B-1----:R1:W2:Y:S02]  /*8ce0*/  SYNCS.PHASECHK.TRANS64.TRYWAIT P0, [R0+URZ], R3 ;  /* 0x00000003000075a7 */ /* 0x0022a400080011ff */
[----:B--2---:R-:W-:Y:S05]  /*8cf0*/  @!P0 NANOSLEEP.SYNCS 0x989680 ;  /* 0x009896800000895d */ /* 0x004fea0003900000 */
[----:B------:R-:W2:Y:S02]  /*8d00*/  @!P0 SYNCS.PHASECHK.TRANS64 P0, [R0+URZ], R3 ;  /* 0x00000003000085a7 */ /* 0x000ea400080010ff */
[----:B--2---:R-:W-:Y:S05]  /*8d10*/  @!P0 BRA `(.L_x_164) ;  /* 0xfffffffc00f08947 */ /* 0x004fea000383ffff */
[----:B------:R-:W-:Y:S05]  /*8d20*/  BRA `(.L_x_165) ;  /* 0xffffff9c00e47947 */ /* 0x000fea000383ffff */
.L_x_52:
[----:B---3--:R-:W-:-:S07]  /*8d30*/  MOV R0, UR4 ;  /* 0x0000000400007c02 */ /* 0x008fce0008000f00 */
.L_x_166:
[----:B-1----:R1:W2:Y:S02]  /*8d40*/  SYNCS.PHASECHK.TRANS64.TRYWAIT P0, [R0+URZ], R3 ;  /* 0x00000003000075a7 */ /* 0x0022a400080011ff */
[----:B--2---:R-:W-:Y:S05]  /*8d50*/  @!P0 NANOSLEEP.SYNCS 0x989680 ;  /* 0x009896800000895d */ /* 0x004fea0003900000 */
[----:B------:R-:W2:Y:S02]  /*8d60*/  @!P0 SYNCS.PHASECHK.TRANS64 P0, [R0+URZ], R3 ;  /* 0x00000003000085a7 */ /* 0x000ea400080010ff */
[----:B--2---:R-:W-:Y:S05]  /*8d70*/  @!P0 BRA `(.L_x_166) ;  /* 0xfffffffc00f08947 */ /* 0x004fea000383ffff */
[----:B------:R-:W-:Y:S05]  /*8d80*/  BRA `(.L_x_167) ;  /* 0xffffff9c00f07947 */ /* 0x000fea000383ffff */
.L_x_53:
[----:B---3--:R-:W-:-:S07]  /*8d90*/  MOV R0, UR4 ;  /* 0x0000000400007c02 */ /* 0x008fce0008000f00 */
.L_x_168:
[----:B-1----:R1:W2:Y:S02]  /*8da0*/  SYNCS.PHASECHK.TRANS64.TRYWAIT P0, [R0+URZ], R3 ;  /* 0x00000003000075a7 */ /* 0x0022a400080011ff */
[----:B--2---:R-:W-:Y:S05]  /*8db0*/  @!P0 NANOSLEEP.SYNCS 0x989680 ;  /* 0x009896800000895d */ /* 0x004fea0003900000 */
[----:B------:R-:W2:Y:S02]  /*8dc0*/  @!P0 SYNCS.PHASECHK.TRANS64 P0, [R0+URZ], R3 ;  /* 0x00000003000085a7 */ /* 0x000ea400080010ff */
[----:B--2---:R-:W-:Y:S05]  /*8dd0*/  @!P0 BRA `(.L_x_168) ;  /* 0xfffffffc00f08947 */ /* 0x004fea000383ffff */
[----:B------:R-:W-:Y:S05]  /*8de0*/  BRA `(.L_x_169) ;  /* 0xffffff9c00fc7947 */ /* 0x000fea000383ffff */
.L_x_54:
[----:B---3--:R-:W-:-:S07]  /*8df0*/  MOV R0, UR4 ;  /* 0x0000000400007c02 */ /* 0x008fce0008000f00 */
.L_x_170:
[----:B-1----:R1:W2:Y:S02]  /*8e00*/  SYNCS.PHASECHK.TRANS64.TRYWAIT P0, [R0+URZ], R3 ;  /* 0x00000003000075a7 */ /* 0x0022a400080011ff */
[----:B--2---:R-:W-:Y:S05]  /*8e10*/  @!P0 NANOSLEEP.SYNCS 0x989680 ;  /* 0x009896800000895d */ /* 0x004fea0003900000 */
[----:B------:R-:W2:Y:S02]  /*8e20*/  @!P0 SYNCS.PHASECHK.TRANS64 P0, [R0+URZ], R3 ;  /* 0x00000003000085a7 */ /* 0x000ea400080010ff */
[----:B--2---:R-:W-:Y:S05]  /*8e30*/  @!P0 BRA `(.L_x_170) ;  /* 0xfffffffc00f08947 */ /* 0x004fea000383ffff */
[----:B------:R-:W-:Y:S05]  /*8e40*/  BRA `(.L_x_171) ;  /* 0xffffffa000087947 */ /* 0x000fea000383ffff */
.L_x_55:
[----:B---3--:R-:W-:-:S07]  /*8e50*/  MOV R0, UR4 ;  /* 0x0000000400007c02 */ /* 0x008fce0008000f00 */
.L_x_172:
[----:B-1----:R1:W2:Y:S02]  /*8e60*/  SYNCS.PHASECHK.TRANS64.TRYWAIT P0, [R0+URZ], R3 ;  /* 0x00000003000075a7 */ /* 0x0022a400080011ff */
[----:B--2---:R-:W-:Y:S05]  /*8e70*/  @!P0 NANOSLEEP.SYNCS 0x989680 ;  /* 0x009896800000895d */ /* 0x004fea0003900000 */
[----:B------:R-:W2:Y:S02]  /*8e80*/  @!P0 SYNCS.PHASECHK.TRANS64 P0, [R0+URZ], R3 ;  /* 0x00000003000085a7 */ /* 0x000ea400080010ff */
[----:B--2---:R-:W-:Y:S05]  /*8e90*/  @!P0 BRA `(.L_x_172) ;  /* 0xfffffffc00f08947 */ /* 0x004fea000383ffff */
[----:B------:R-:W-:Y:S05]  /*8ea0*/  BRA `(.L_x_173) ;  /* 0xffffffa000147947 */ /* 0x000fea000383ffff */
.L_x_56:
[----:B---3--:R-:W-:-:S07]  /*8eb0*/  MOV R0, UR4 ;  /* 0x0000000400007c02 */ /* 0x008fce0008000f00 */
.L_x_174:
[----:B-1----:R1:W2:Y:S02]  /*8ec0*/  SYNCS.PHASECHK.TRANS64.TRYWAIT P0, [R0+URZ], R3 ;  /* 0x00000003000075a7 */ /* 0x0022a400080011ff */
[----:B--2---:R-:W-:Y:S05]  /*8ed0*/  @!P0 NANOSLEEP.SYNCS 0x989680 ;  /* 0x009896800000895d */ /* 0x004fea0003900000 */
[----:B------:R-:W2:Y:S02]  /*8ee0*/  @!P0 SYNCS.PHASECHK.TRANS64 P0, [R0+URZ], R3 ;  /* 0x00000003000085a7 */ /* 0x000ea400080010ff */
[----:B--2---:R-:W-:Y:S05]  /*8ef0*/  @!P0 BRA `(.L_x_174) ;  /* 0xfffffffc00f08947 */ /* 0x004fea000383ffff */
[----:B------:R-:W-:Y:S05]  /*8f00*/  BRA `(.L_x_175) ;  /* 0xffffffa000207947 */ /* 0x000fea000383ffff */
.L_x_57:
[----:B---3--:R-:W-:-:S07]  /*8f10*/  MOV R0, UR4 ;  /* 0x0000000400007c02 */ /* 0x008fce0008000f00 */
.L_x_176:
[----:B-1----:R1:W2:Y:S02]  /*8f20*/  SYNCS.PHASECHK.TRANS64.TRYWAIT P0, [R0+URZ], R3 ;  /* 0x00000003000075a7 */ /* 0x0022a400080011ff */
[----:B--2---:R-:W-:Y:S05]  /*8f30*/  @!P0 NANOSLEEP.SYNCS 0x989680 ;  /* 0x009896800000895d */ /* 0x004fea0003900000 */
[----:B------:R-:W2:Y:S02]  /*8f40*/  @!P0 SYNCS.PHASECHK.TRANS64 P0, [R0+URZ], R3 ;  /* 0x00000003000085a7 */ /* 0x000ea400080010ff */
[----:B--2---:R-:W-:Y:S05]  /*8f50*/  @!P0 BRA `(.L_x_176) ;  /* 0xfffffffc00f08947 */ /* 0x004fea000383ffff */
[----:B------:R-:W-:Y:S05]  /*8f60*/  BRA `(.L_x_177) ;  /* 0xffffffa0002c7947 */ /* 0x000fea000383ffff */
.L_x_58:
[----:B---3--:R-:W-:-:S07]  /*8f70*/  MOV R0, UR4 ;  /* 0x0000000400007c02 */ /* 0x008fce0008000f00 */
.L_x_178:
[----:B-1----:R1:W2:Y:S02]  /*8f80*/  SYNCS.PHASECHK.TRANS64.TRYWAIT P0, [R0+URZ], R3 ;  /* 0x00000003000075a7 */ /* 0x0022a400080011ff */
[----:B--2---:R-:W-:Y:S05]  /*8f90*/  @!P0 NANOSLEEP.SYNCS 0x989680 ;  /* 0x009896800000895d */ /* 0x004fea0003900000 */
[----:B------:R-:W2:Y:S02]  /*8fa0*/  @!P0 SYNCS.PHASECHK.TRANS64 P0, [R0+URZ], R3 ;  /* 0x00000003000085a7 */ /* 0x000ea400080010ff */
[----:B--2---:R-:W-:Y:S05]  /*8fb0*/  @!P0 BRA `(.L_x_178) ;  /* 0xfffffffc00f08947 */ /* 0x004fea000383ffff */
[----:B------:R-:W-:Y:S05]  /*8fc0*/  BRA `(.L_x_179) ;  /* 0xffffffa000387947 */ /* 0x000fea000383ffff */
.L_x_59:
[----:B---3--:R-:W-:-:S07]  /*8fd0*/  MOV R0, UR4 ;  /* 0x0000000400007c02 */ /* 0x008fce0008000f00 */
.L_x_180:
[----:B-1----:R1:W2:Y:S02]  /*8fe0*/  SYNCS.PHASECHK.TRANS64.TRYWAIT P0, [R0+URZ], R3 ;  /* 0x00000003000075a7 */ /* 0x0022a400080011ff */
[----:B--2---:R-:W-:Y:S05]  /*8ff0*/  @!P0 NANOSLEEP.SYNCS 0x989680 ;  /* 0x009896800000895d */ /* 0x004fea0003900000 */
[----:B------:R-:W2:Y:S02]  /*9000*/  @!P0 SYNCS.PHASECHK.TRANS64 P0, [R0+URZ], R3 ;  /* 0x00000003000085a7 */ /* 0x000ea400080010ff */
[----:B--2---:R-:W-:Y:S05]  /*9010*/  @!P0 BRA `(.L_x_180) ;  /* 0xfffffffc00f08947 */ /* 0x004fea000383ffff */
[----:B------:R-:W-:Y:S05]  /*9020*/  BRA `(.L_x_181) ;  /* 0xffffffa000447947 */ /* 0x000fea000383ffff */
.L_x_60:
[----:B---3--:R-:W-:-:S07]  /*9030*/  MOV R0, UR4 ;  /* 0x0000000400007c02 */ /* 0x008fce0008000f00 */
.L_x_182:
[----:B-1----:R1:W2:Y:S02]  /*9040*/  SYNCS.PHASECHK.TRANS64.TRYWAIT P0, [R0+URZ], R3 ;  /* 0x00000003000075a7 */ /* 0x0022a400080011ff */
[----:B--2---:R-:W-:Y:S05]  /*9050*/  @!P0 NANOSLEEP.SYNCS 0x989680 ;  /* 0x009896800000895d */ /* 0x004fea0003900000 */
[----:B------:R-:W2:Y:S02]  /*9060*/  @!P0 SYNCS.PHASECHK.TRANS64 P0, [R0+URZ], R3 ;  /* 0x00000003000085a7 */ /* 0x000ea400080010ff */
[----:B--2---:R-:W-:Y:S05]  /*9070*/  @!P0 BRA `(.L_x_182) ;  /* 0xfffffffc00f08947 */ /* 0x004fea000383ffff */
[----:B------:R-:W-:Y:S05]  /*9080*/  BRA `(.L_x_183) ;  /* 0xffffffa000507947 */ /* 0x000fea000383ffff */
.L_x_61:
[----:B---3--:R-:W-:-:S07]  /*9090*/  MOV R0, UR4 ;  /* 0x0000000400007c02 */ /* 0x008fce0008000f00 */
.L_x_184:
[----:B-1----:R1:W2:Y:S02]  /*90a0*/  SYNCS.PHASECHK.TRANS64.TRYWAIT P0, [R0+URZ], R3 ;  /* 0x00000003000075a7 */ /* 0x0022a400080011ff */
[----:B--2---:R-:W-:Y:S05]  /*90b0*/  @!P0 NANOSLEEP.SYNCS 0x989680 ;  /* 0x009896800000895d */ /* 0x004fea0003900000 */
[----:B------:R-:W2:Y:S02]  /*90c0*/  @!P0 SYNCS.PHASECHK.TRANS64 P0, [R0+URZ], R3 ;  /* 0x00000003000085a7 */ /* 0x000ea400080010ff */
[----:B--2---:R-:W-:Y:S05]  /*90d0*/  @!P0 BRA `(.L_x_184) ;  /* 0xfffffffc00f08947 */ /* 0x004fea000383ffff */
[----:B------:R-:W-:Y:S05]  /*90e0*/  BRA `(.L_x_185) ;  /* 0xffffffa0005c7947 */ /* 0x000fea000383ffff */
.L_x_62:
[----:B---3--:R-:W-:-:S07]  /*90f0*/  MOV R0, UR4 ;  /* 0x0000000400007c02 */ /* 0x008fce0008000f00 */
.L_x_186:
[----:B-1----:R1:W2:Y:S02]  /*9100*/  SYNCS.PHASECHK.TRANS64.TRYWAIT P0, [R0+URZ], R3 ;  /* 0x00000003000075a7 */ /* 0x0022a400080011ff */
[----:B--2---:R-:W-:Y:S05]  /*9110*/  @!P0 NANOSLEEP.SYNCS 0x989680 ;  /* 0x009896800000895d */ /* 0x004fea0003900000 */
[----:B------:R-:W2:Y:S02]  /*9120*/  @!P0 SYNCS.PHASECHK.TRANS64 P0, [R0+URZ], R3 ;  /* 0x00000003000085a7 */ /* 0x000ea400080010ff */
[----:B--2---:R-:W-:Y:S05]  /*9130*/  @!P0 BRA `(.L_x_186) ;  /* 0xfffffffc00f08947 */ /* 0x004fea000383ffff */
[----:B------:R-:W-:Y:S05]  /*9140*/  BRA `(.L_x_187) ;  /* 0xffffffa000687947 */ /* 0x000fea000383ffff */
.L_x_63:
[----:B---3--:R-:W-:-:S07]  /*9150*/  MOV R0, UR4 ;  /* 0x0000000400007c02 */ /* 0x008fce0008000f00 */
.L_x_188:
[----:B-1----:R1:W2:Y:S02]  /*9160*/  SYNCS.PHASECHK.TRANS64.TRYWAIT P0, [R0+URZ], R3 ;  /* 0x00000003000075a7 */ /* 0x0022a400080011ff */
[----:B--2---:R-:W-:Y:S05]  /*9170*/  @!P0 NANOSLEEP.SYNCS 0x989680 ;  /* 0x009896800000895d */ /* 0x004fea0003900000 */
[----:B------:R-:W2:Y:S02]  /*9180*/  @!P0 SYNCS.PHASECHK.TRANS64 P0, [R0+URZ], R3 ;  /* 0x00000003000085a7 */ /* 0x000ea400080010ff */
[----:B--2---:R-:W-:Y:S05]  /*9190*/  @!P0 BRA `(.L_x_188) ;  /* 0xfffffffc00f08947 */ /* 0x004fea000383ffff */
[----:B------:R-:W-:Y:S05]  /*91a0*/  BRA `(.L_x_189) ;  /* 0xffffffa000747947 */ /* 0x000fea000383ffff */
.L_x_64:
[----:B---3--:R-:W-:-:S07]  /*91b0*/  MOV R0, UR4 ;  /* 0x0000000400007c02 */ /* 0x008fce0008000f00 */
.L_x_190:
[----:B-1----:R1:W2:Y:S02]  /*91c0*/  SYNCS.PHASECHK.TRANS64.TRYWAIT P0, [R0+URZ], R3 ;  /* 0x00000003000075a7 */ /* 0x0022a400080011ff */
[----:B--2---:R-:W-:Y:S05]  /*91d0*/  @!P0 NANOSLEEP.SYNCS 0x989680 ;  /* 0x009896800000895d */ /* 0x004fea0003900000 */
[----:B------:R-:W2:Y:S02]  /*91e0*/  @!P0 SYNCS.PHASECHK.TRANS64 P0, [R0+URZ], R3 ;  /* 0x00000003000085a7 */ /* 0x000ea400080010ff */
[----:B--2---:R-:W-:Y:S05]  /*91f0*/  @!P0 BRA `(.L_x_190) ;  /* 0xfffffffc00f08947 */ /* 0x004fea000383ffff */
[----:B------:R-:W-:Y:S05]  /*9200*/  BRA `(.L_x_191) ;  /* 0xffffffa000807947 */ /* 0x000fea000383ffff */
.L_x_65:
[----:B---3--:R-:W-:-:S07]  /*9210*/  MOV R0, UR4 ;  /* 0x0000000400007c02 */ /* 0x008fce0008000f00 */
.L_x_192:
[----:B-1----:R1:W2:Y:S02]  /*9220*/  SYNCS.PHASECHK.TRANS64.TRYWAIT P0, [R0+URZ], R3 ;  /* 0x00000003000075a7 */ /* 0x0022a400080011ff */
[----:B--2---:R-:W-:Y:S05]  /*9230*/  @!P0 NANOSLEEP.SYNCS 0x989680 ;  /* 0x009896800000895d */ /* 0x004fea0003900000 */
[----:B------:R-:W2:Y:S02]  /*9240*/  @!P0 SYNCS.PHASECHK.TRANS64 P0, [R0+URZ], R3 ;  /* 0x00000003000085a7 */ /* 0x000ea400080010ff */
[----:B--2---:R-:W-:Y:S05]  /*9250*/  @!P0 BRA `(.L_x_192) ;  /* 0xfffffffc00f08947 */ /* 0x004fea000383ffff */
[----:B------:R-:W-:Y:S05]  /*9260*/  BRA `(.L_x_193) ;  /* 0xffffffa0008c7947 */ /* 0x000fea000383ffff */
.L_x_66:
[----:B---3--:R-:W-:-:S07]  /*9270*/  MOV R0, UR4 ;  /* 0x0000000400007c02 */ /* 0x008fce0008000f00 */
.L_x_194:
[----:B-1----:R1:W2:Y:S02]  /*9280*/  SYNCS.PHASECHK.TRANS64.TRYWAIT P0, [R0+URZ], R3 ;  /* 0x00000003000075a7 */ /* 0x0022a400080011ff */
[----:B--2---:R-:W-:Y:S05]  /*9290*/  @!P0 NANOSLEEP.SYNCS 0x989680 ;  /* 0x009896800000895d */ /* 0x004fea0003900000 */
[----:B------:R-:W2:Y:S02]  /*92a0*/  @!P0 SYNCS.PHASECHK.TRANS64 P0, [R0+URZ], R3 ;  /* 0x00000003000085a7 */ /* 0x000ea400080010ff */
[----:B--2---:R-:W-:Y:S05]  /*92b0*/  @!P0 BRA `(.L_x_194) ;  /* 0xfffffffc00f08947 */ /* 0x004fea000383ffff */
[----:B------:R-:W-:Y:S05]  /*92c0*/  BRA `(.L_x_195) ;  /* 0xffffffa000987947 */ /* 0x000fea000383ffff */
.L_x_67:
[----:B---3--:R-:W-:-:S07]  /*92d0*/  MOV R0, UR4 ;  /* 0x0000000400007c02 */ /* 0x008fce0008000f00 */
.L_x_196:
[----:B-1----:R1:W2:Y:S02]  /*92e0*/  SYNCS.PHASECHK.TRANS64.TRYWAIT P0, [R0+URZ], R3 ;  /* 0x00000003000075a7 */ /* 0x0022a400080011ff */
[----:B--2---:R-:W-:Y:S05]  /*92f0*/  @!P0 NANOSLEEP.SYNCS 0x989680 ;  /* 0x009896800000895d */ /* 0x004fea0003900000 */
[----:B------:R-:W2:Y:S02]  /*9300*/  @!P0 SYNCS.PHASECHK.TRANS64 P0, [R0+URZ], R3 ;  /* 0x00000003000085a7 */ /* 0x000ea400080010ff */
[----:B--2---:R-:W-:Y:S05]  /*9310*/  @!P0 BRA `(.L_x_196) ;  /* 0xfffffffc00f08947 */ /* 0x004fea000383ffff */
[----:B------:R-:W-:Y:S05]  /*9320*/  BRA `(.L_x_197) ;  /* 0xffffffa000a47947 */ /* 0x000fea000383ffff */
.L_x_68:
[----:B---3--:R-:W-:-:S07]  /*9330*/  MOV R0, UR4 ;  /* 0x0000000400007c02 */ /* 0x008fce0008000f00 */
.L_x_198:
[----:B-1----:R1:W2:Y:S02]  /*9340*/  SYNCS.PHASECHK.TRANS64.TRYWAIT P0, [R0+URZ], R3 ;  /* 0x00000003000075a7 */ /* 0x0022a400080011ff */
[----:B--2---:R-:W-:Y:S05]  /*9350*/  @!P0 NANOSLEEP.SYNCS 0x989680 ;  /* 0x009896800000895d */ /* 0x004fea0003900000 */
[----:B------:R-:W2:Y:S02]  /*9360*/  @!P0 SYNCS.PHASECHK.TRANS64 P0, [R0+URZ], R3 ;  /* 0x00000003000085a7 */ /* 0x000ea400080010ff */
[----:B--2---:R-:W-:Y:S05]  /*9370*/  @!P0 BRA `(.L_x_198) ;  /* 0xfffffffc00f08947 */ /* 0x004fea000383ffff */
[----:B------:R-:W-:Y:S05]  /*9380*/  BRA `(.L_x_199) ;  /* 0xffffffa000b07947 */ /* 0x000fea000383ffff */
.L_x_71:
[----:B-1----:R1:W2:Y:S02]  /*9390*/  SYNCS.PHASECHK.TRANS64.TRYWAIT P0, [R0+URZ+0x230], R5 ;  /* 0x00023005000075a7 */ /* 0x0022a400080011ff */
[----:B--2---:R-:W-:Y:S05]  /*93a0*/  @!P0 NANOSLEEP.SYNCS 0x989680 ;  /* 0x009896800000895d */ /* 0x004fea0003900000 */
[----:B------:R-:W2:Y:S02]  /*93b0*/  @!P0 SYNCS.PHASECHK.TRANS64 P0, [R0+URZ+0x230], R5 ;  /* 0x00023005000085a7 */ /* 0x000ea400080010ff */
[----:B--2---:R-:W-:Y:S05]  /*93c0*/  @!P0 BRA `(.L_x_71) ;  /* 0xfffffffc00f08947 */ /* 0x004fea000383ffff */
[----:B------:R-:W-:Y:S05]  /*93d0*/  BRA `(.L_x_200) ;  /* 0xffffffa400107947 */ /* 0x000fea000383ffff */
.L_x_72:
[----:B------:R-:W-:-:S07]  /*93e0*/  MOV R0, UR5 ;  /* 0x0000000500007c02 */ /* 0x000fce0008000f00 */
.L_x_201:
[----:B-1----:R1:W2:Y:S02]  /*93f0*/  SYNCS.PHASECHK.TRANS64.TRYWAIT P0, [R0+URZ+0x1e0], R7 ;  /* 0x0001e007000075a7 */ /* 0x0022a400080011ff */
[----:B--2---:R-:W-:Y:S05]  /*9400*/  @!P0 NANOSLEEP.SYNCS 0x989680 ;  /* 0x009896800000895d */ /* 0x004fea0003900000 */
[----:B------:R-:W2:Y:S02]  /*9410*/  @!P0 SYNCS.PHASECHK.TRANS64 P0, [R0+URZ+0x1e0], R7 ;  /* 0x0001e007000085a7 */ /* 0x000ea400080010ff */
[----:B--2---:R-:W-:Y:S05]  /*9420*/  @!P0 BRA `(.L_x_201) ;  /* 0xfffffffc00f08947 */ /* 0x004fea000383ffff */
[----:B------:R-:W-:Y:S05]  /*9430*/  BRA `(.L_x_202) ;  /* 0xffffffa400207947 */ /* 0x000fea000383ffff */
.L_x_73:
[----:B-1----:R1:W2:Y:S02]  /*9440*/  SYNCS.PHASECHK.TRANS64.TRYWAIT P1, [R0+URZ+0x1d0], R5 ;  /* 0x0001d005000075a7 */ /* 0x0022a400080211ff */
[----:B--2---:R-:W-:Y:S05]  /*9450*/  @!P1 NANOSLEEP.SYNCS 0x989680 ;  /* 0x009896800000995d */ /* 0x004fea0003900000 */
[----:B------:R-:W2:Y:S02]  /*9460*/  @!P1 SYNCS.PHASECHK.TRANS64 P1, [R0+URZ+0x1d0], R5 ;  /* 0x0001d005000095a7 */ /* 0x000ea400080210ff */
[----:B--2---:R-:W-:Y:S05]  /*9470*/  @!P1 BRA `(.L_x_73) ;  /* 0xfffffffc00f09947 */ /* 0x004fea000383ffff */
[----:B------:R-:W-:Y:S05]  /*9480*/  BRA `(.L_x_203) ;  /* 0xffffffa400507947 */ /* 0x000fea000383ffff */
.L_x_76:
[----:B------:R-:W-:-:S07]  /*9490*/  MOV R0, UR5 ;  /* 0x0000000500007c02 */ /* 0x000fce0008000f00 */
.L_x_204:
[----:B-1----:R1:W2:Y:S02]  /*94a0*/  SYNCS.PHASECHK.TRANS64.TRYWAIT P0, [R0+URZ+0x1e0], R3 ;  /* 0x0001e003000075a7 */ /* 0x0022a400080011ff */
[----:B--2---:R-:W-:Y:S05]  /*94b0*/  @!P0 NANOSLEEP.SYNCS 0x989680 ;  /* 0x009896800000895d */ /* 0x004fea0003900000 */
[----:B------:R-:W2:Y:S02]  /*94c0*/  @!P0 SYNCS.PHASECHK.TRANS64 P0, [R0+URZ+0x1e0], R3 ;  /* 0x0001e003000085a7 */ /* 0x000ea400080010ff */
[----:B--2---:R-:W-:Y:S05]  /*94d0*/  @!P0 BRA `(.L_x_204) ;  /* 0xfffffffc00f08947 */ /* 0x004fea000383ffff */
[----:B------:R-:W-:Y:S05]  /*94e0*/  BRA `(.L_x_75) ;  /* 0xffffffa400a47947 */ /* 0x000fea000383ffff */
.L_x_85:
[----:B-1----:R-:W-:-:S04]  /*94f0*/  MOV R4, UR6 ;  /* 0x0000000600047c02 */ /* 0x002fc80008000f00 */
[----:B------:R1:W2:Y:S03]  /*9500*/  SYNCS.PHASECHK.TRANS64.TRYWAIT P0, [R4+URZ+0x8], R5 ;  /* 0x00000805040075a7 */ /* 0x0002a600080011ff */
[----:B--2---:R-:W-:Y:S05]  /*9510*/  @!P0 NANOSLEEP.SYNCS 0x989680 ;  /* 0x009896800000895d */ /* 0x004fea0003900000 */
[----:B------:R-:W2:Y:S02]  /*9520*/  @!P0 SYNCS.PHASECHK.TRANS64 P0, [R4+URZ+0x8], R5 ;  /* 0x00000805040085a7 */ /* 0x000ea400080010ff */
[----:B--2---:R-:W-:Y:S05]  /*9530*/  @!P0 BRA `(.L_x_85) ;  /* 0xfffffffc00ec8947 */ /* 0x004fea000383ffff */
[----:B------:R-:W-:Y:S05]  /*9540*/  BRA `(.L_x_84) ;  /* 0xffffffa800587947 */ /* 0x000fea000383ffff */
.L_x_87:
[----:B------:R-:W-:Y:S01]  /*9550*/  BSSY B0, `(.L_x_205) ;  /* 0x0000006000007945 */ /* 0x000fe20003800000 */
[----:B------:R-:W-:-:S07]  /*9560*/  MOV R15, 0xffffffff ;  /* 0xffffffff000f7802 */ /* 0x000fce0000000f00 */
[----:B-1---5:R-:W-:Y:S05]  /*9570*/  WARPSYNC.COLLECTIVE R15, `(.L_x_206) ;  /* 0x000000000f0c7348 */ /* 0x022fea0003c00000 */
[----:B------:R-:W-:Y:S02]  /*9580*/  ELECT P6, UR79, PT ;  /* 0x00000000004f782f */ /* 0x000fe400038c0000 */
[----:B------:R-:W-:Y:S01]  /*9590*/  MOV R14, UR79 ;  /* 0x0000004f000e7c02 */ /* 0x000fe20008000f00 */
[----:B-1---5:R-:W-:Y:S10]  /*95a0*/  ENDCOLLECTIVE ;  /* 0x000000000000791b */ /* 0x022ff40003800000 */
.L_x_206:
[----:B------:R-:W-:Y:S05]  /*95b0*/  BSYNC B0 ;  /* 0x0000000000007941 */ /* 0x000fea0003800000 */
.L_x_205:
[----:B------:R-:W-:Y:S05]  /*95c0*/  BRA `(.L_x_207) ;  /* 0xffffffa800887947 */ /* 0x000fea000383ffff */
.L_x_89:
[----:B-1----:R-:W-:-:S04]  /*95d0*/  MOV R2, UR6 ;  /* 0x0000000600027c02 */ /* 0x002fc80008000f00 */
[----:B------:R1:W2:Y:S03]  /*95e0*/  SYNCS.PHASECHK.TRANS64.TRYWAIT P0, [R2+URZ+0x8], R3 ;  /* 0x00000803020075a7 */ /* 0x0002a600080011ff */
[----:B--2---:R-:W-:Y:S05]  /*95f0*/  @!P0 NANOSLEEP.SYNCS 0x989680 ;  /* 0x009896800000895d */ /* 0x004fea0003900000 */
[----:B------:R-:W2:Y:S02]  /*9600*/  @!P0 SYNCS.PHASECHK.TRANS64 P0, [R2+URZ+0x8], R3 ;  /* 0x00000803020085a7 */ /* 0x000ea400080010ff */
[----:B--2---:R-:W-:Y:S05]  /*9610*/  @!P0 BRA `(.L_x_89) ;  /* 0xfffffffc00ec8947 */ /* 0x004fea000383ffff */
[----:B------:R-:W-:Y:S05]  /*9620*/  BRA `(.L_x_88) ;  /* 0xffffffa8008c7947 */ /* 0x000fea000383ffff */
.L_x_90:
[----:B-1----:R1:W2:Y:S02]  /*9630*/  SYNCS.PHASECHK.TRANS64.TRYWAIT P0, [R0+URZ+0x1d0], R5 ;  /* 0x0001d005000075a7 */ /* 0x0022a400080011ff */
[----:B--2---:R-:W-:Y:S05]  /*9640*/  @!P0 NANOSLEEP.SYNCS 0x989680 ;  /* 0x009896800000895d */ /* 0x004fea0003900000 */
[----:B------:R-:W2:Y:S02]  /*9650*/  @!P0 SYNCS.PHASECHK.TRANS64 P0, [R0+URZ+0x1d0], R5 ;  /* 0x0001d005000085a7 */ /* 0x000ea400080010ff */
[----:B--2---:R-:W-:Y:S05]  /*9660*/  @!P0 BRA `(.L_x_90) ;  /* 0xfffffffc00f08947 */ /* 0x004fea000383ffff */
[----:B------:R-:W-:Y:S05]  /*9670*/  BRA `(.L_x_208) ;  /* 0xffffffac00687947 */ /* 0x000fea000383ffff */
.L_x_92:
[----:B------:R-:W-:-:S07]  /*9680*/  MOV R0, UR10 ;  /* 0x0000000a00007c02 */ /* 0x000fce0008000f00 */
.L_x_209:
[----:B-1----:R1:W2:Y:S02]  /*9690*/  SYNCS.PHASECHK.TRANS64.TRYWAIT P0, [R0+URZ+0x210], R5 ;  /* 0x00021005000075a7 */ /* 0x0022a400080011ff */
[----:B--2---:R-:W-:Y:S05]  /*96a0*/  @!P0 NANOSLEEP.SYNCS 0x989680 ;  /* 0x009896800000895d */ /* 0x004fea0003900000 */
[----:B------:R-:W2:Y:S02]  /*96b0*/  @!P0 SYNCS.PHASECHK.TRANS64 P0, [R0+URZ+0x210], R5 ;  /* 0x00021005000085a7 */ /* 0x000ea400080010ff */
[----:B--2---:R-:W-:Y:S05]  /*96c0*/  @!P0 BRA `(.L_x_209) ;  /* 0xfffffffc00f08947 */ /* 0x004fea000383ffff */
[----:B------:R-:W-:Y:S05]  /*96d0*/  BRA `(.L_x_210) ;  /* 0xffffffac00b47947 */ /* 0x000fea000383ffff */
.L_x_95:
[----:B------:R-:W-:Y:S07]  /*96e0*/  MOV R0, UR9 ;  /* 0x0000000900007c02 */ /* 0x000fee0008000f00 */
.L_x_211:
[----:B-1----:R1:W2:Y:S02]  /*96f0*/  SYNCS.PHASECHK.TRANS64.TRYWAIT P0, [R0+URZ], R5 ;  /* 0x00000005000075a7 */ /* 0x0022a400080011ff */
[----:B--2---:R-:W-:Y:S05]  /*9700*/  @!P0 NANOSLEEP.SYNCS 0x989680 ;  /* 0x009896800000895d */ /* 0x004fea0003900000 */
[----:B------:R-:W2:Y:S02]  /*9710*/  @!P0 SYNCS.PHASECHK.TRANS64 P0, [R0+URZ], R5 ;  /* 0x00000005000085a7 */ /* 0x000ea400080010ff */
[----:B--2---:R-:W-:Y:S05]  /*9720*/  @!P0 BRA `(.L_x_211) ;  /* 0xfffffffc00f08947 */ /* 0x004fea000383ffff */
[----:B------:R-:W-:Y:S05]  /*9730*/  BRA `(.L_x_94) ;  /* 0xffffffac00c87947 */ /* 0x000fea000383ffff */
.L_x_99:
[----:B-1----:R-:W-:-:S07]  /*9740*/  MOV R0, UR7 ;  /* 0x0000000700007c02 */ /* 0x002fce0008000f00 */
.L_x_212:
[----:B-1----:R1:W2:Y:S02]  /*9750*/  SYNCS.PHASECHK.TRANS64.TRYWAIT P0, [R0+URZ], R3 ;  /* 0x00000003000075a7 */ /* 0x0022a400080011ff */
[----:B--2---:R-:W-:Y:S05]  /*9760*/  @!P0 NANOSLEEP.SYNCS 0x989680 ;  /* 0x009896800000895d */ /* 0x004fea0003900000 */
[----:B------:R-:W2:Y:S02]  /*9770*/  @!P0 SYNCS.PHASECHK.TRANS64 P0, [R0+URZ], R3 ;  /* 0x00000003000085a7 */ /* 0x000ea400080010ff */
[----:B--2---:R-:W-:Y:S05]  /*9780*/  @!P0 BRA `(.L_x_212) ;  /* 0xfffffffc00f08947 */ /* 0x004fea000383ffff */
[----:B------:R-:W-:Y:S05]  /*9790*/  BRA `(.L_x_213) ;  /* 0xffffffb000947947 */ /* 0x000fea000383ffff */
.L_x_100:
[----:B------:R-:W-:-:S07]  /*97a0*/  MOV R0, UR7 ;  /* 0x0000000700007c02 */ /* 0x000fce0008000f00 */
.L_x_214:
[----:B-1----:R1:W2:Y:S02]  /*97b0*/  SYNCS.PHASECHK.TRANS64.TRYWAIT P0, [R0+URZ], R3 ;  /* 0x00000003000075a7 */ /* 0x0022a400080011ff */
[----:B--2---:R-:W-:Y:S05]  /*97c0*/  @!P0 NANOSLEEP.SYNCS 0x989680 ;  /* 0x009896800000895d */ /* 0x004fea0003900000 */
[----:B------:R-:W2:Y:S02]  /*97d0*/  @!P0 SYNCS.PHASECHK.TRANS64 P0, [R0+URZ], R3 ;  /* 0x00000003000085a7 */ /* 0x000ea400080010ff */
[----:B--2---:R-:W-:Y:S05]  /*97e0*/  @!P0 BRA `(.L_x_214) ;  /* 0xfffffffc00f08947 */ /* 0x004fea000383ffff */
[----:B------:R-:W-:Y:S05]  /*97f0*/  BRA `(.L_x_215) ;  /* 0xffffffb000a07947 */ /* 0x000fea000383ffff */
.L_x_101:
[----:B------:R-:W-:-:S07]  /*9800*/  MOV R0, UR7 ;  /* 0x0000000700007c02 */ /* 0x000fce0008000f00 */
.L_x_216:
[----:B-1----:R1:W2:Y:S02]  /*9810*/  SYNCS.PHASECHK.TRANS64.TRYWAIT P0, [R0+URZ], R3 ;  /* 0x00000003000075a7 */ /* 0x0022a400080011ff */
[----:B--2---:R-:W-:Y:S05]  /*9820*/  @!P0 NANOSLEEP.SYNCS 0x989680 ;  /* 0x009896800000895d */ /* 0x004fea0003900000 */
[----:B------:R-:W2:Y:S02]  /*9830*/  @!P0 SYNCS.PHASECHK.TRANS64 P0, [R0+URZ], R3 ;  /* 0x00000003000085a7 */ /* 0x000ea400080010ff */
[----:B--2---:R-:W-:Y:S05]  /*9840*/  @!P0 BRA `(.L_x_216) ;  /* 0xfffffffc00f08947 */ /* 0x004fea000383ffff */
[----:B------:R-:W-:Y:S05]  /*9850*/  BRA `(.L_x_217) ;  /* 0xffffffb000ac7947 */ /* 0x000fea000383ffff */
.L_x_104:
[----:B------:R-:W-:-:S07]  /*9860*/  MOV R0, UR8 ;  /* 0x0000000800007c02 */ /* 0x000fce0008000f00 */
.L_x_218:
[----:B-1----:R1:W2:Y:S02]  /*9870*/  SYNCS.PHASECHK.TRANS64.TRYWAIT P1, [R0+URZ+0x250], R3 ;  /* 0x00025003000075a7 */ /* 0x0022a400080211ff */
[----:B--2---:R-:W-:Y:S05]  /*9880*/  @!P1 NANOSLEEP.SYNCS 0x989680 ;  /* 0x009896800000995d */ /* 0x004fea0003900000 */
[----:B------:R-:W2:Y:S02]  /*9890*/  @!P1 SYNCS.PHASECHK.TRANS64 P1, [R0+URZ+0x250], R3 ;  /* 0x00025003000095a7 */ /* 0x000ea400080210ff */
[----:B--2---:R-:W-:Y:S05]  /*98a0*/  @!P1 BRA `(.L_x_218) ;  /* 0xfffffffc00f09947 */ /* 0x004fea000383ffff */
[----:B------:R-:W-:Y:S05]  /*98b0*/  BRA `(.L_x_219) ;  /* 0xffffffb000f87947 */ /* 0x000fea000383ffff */
.L_x_109:
[----:B--2---:R2:W4:Y:S02]  /*98c0*/  SYNCS.PHASECHK.TRANS64.TRYWAIT P0, [R0+URZ+0x1d0], R3 ;  /* 0x0001d003000075a7 */ /* 0x00452400080011ff */
[----:B----4-:R-:W-:Y:S05]  /*98d0*/  @!P0 NANOSLEEP.SYNCS 0x989680 ;  /* 0x009896800000895d */ /* 0x010fea0003900000 */
[----:B------:R-:W4:Y:S02]  /*98e0*/  @!P0 SYNCS.PHASECHK.TRANS64 P0, [R0+URZ+0x1d0], R3 ;  /* 0x0001d003000085a7 */ /* 0x000f2400080010ff */
[----:B----4-:R-:W-:Y:S05]  /*98f0*/  @!P0 BRA `(.L_x_109) ;  /* 0xfffffffc00f08947 */ /* 0x010fea000383ffff */
[----:B------:R-:W-:Y:S05]  /*9900*/  BRA `(.L_x_220) ;  /* 0xffffffb800047947 */ /* 0x000fea000383ffff */
.L_x_112:
[----:B------:R-:W-:Y:S07]  /*9910*/  MOV R0, UR7 ;  /* 0x0000000700007c02 */ /* 0x000fee0008000f00 */
.L_x_221:
[----:B--2---:R2:W4:Y:S02]  /*9920*/  SYNCS.PHASECHK.TRANS64.TRYWAIT P0, [R0+URZ+0x1c8], R3 ;  /* 0x0001c803000075a7 */ /* 0x00452400080011ff */
[----:B----4-:R-:W-:Y:S05]  /*9930*/  @!P0 NANOSLEEP.SYNCS 0x989680 ;  /* 0x009896800000895d */ /* 0x010fea0003900000 */
[----:B------:R-:W4:Y:S02]  /*9940*/  @!P0 SYNCS.PHASECHK.TRANS64 P0, [R0+URZ+0x1c8], R3 ;  /* 0x0001c803000085a7 */ /* 0x000f2400080010ff */
[----:B----4-:R-:W-:Y:S05]  /*9950*/  @!P0 BRA `(.L_x_221) ;  /* 0xfffffffc00f08947 */ /* 0x010fea000383ffff */
[----:B------:R-:W-:Y:S05]  /*9960*/  BRA `(.L_x_111) ;  /* 0xffffffb800e47947 */ /* 0x000fea000383ffff */
.L_x_115:
[----:B--2---:R-:W-:Y:S07]  /*9970*/  MOV R3, UR7 ;  /* 0x0000000700037c02 */ /* 0x004fee0008000f00 */
.L_x_222:
[----:B-1----:R1:W2:Y:S02]  /*9980*/  SYNCS.PHASECHK.TRANS64.TRYWAIT P0, [R3+URZ+0x1b0], R12 ;  /* 0x0001b00c030075a7 */ /* 0x0022a400080011ff */
[----:B--2---:R-:W-:Y:S05]  /*9990*/  @!P0 NANOSLEEP.SYNCS 0x989680 ;  /* 0x009896800000895d */ /* 0x004fea0003900000 */
[----:B------:R-:W2:Y:S02]  /*99a0*/  @!P0 SYNCS.PHASECHK.TRANS64 P0, [R3+URZ+0x1b0], R12 ;  /* 0x0001b00c030085a7 */ /* 0x000ea400080010ff */
[----:B--2---:R-:W-:Y:S05]  /*99b0*/  @!P0 BRA `(.L_x_222) ;  /* 0xfffffffc00f08947 */ /* 0x004fea000383ffff */
[----:B------:R-:W-:Y:S05]  /*99c0*/  BRA `(.L_x_223) ;  /* 0xffffffbc005c7947 */ /* 0x000fea000383ffff */
.L_x_116:
[----:B------:R-:W-:Y:S07]  /*99d0*/  MOV R3, UR7 ;  /* 0x0000000700037c02 */ /* 0x000fee0008000f00 */
.L_x_224:
[----:B-1----:R1:W2:Y:S02]  /*99e0*/  SYNCS.PHASECHK.TRANS64.TRYWAIT P0, [R3+URZ+0x1b8], R12 ;  /* 0x0001b80c030075a7 */ /* 0x0022a400080011ff */
[----:B--2---:R-:W-:Y:S05]  /*99f0*/  @!P0 NANOSLEEP.SYNCS 0x989680 ;  /* 0x009896800000895d */ /* 0x004fea0003900000 */
[----:B------:R-:W2:Y:S02]  /*9a00*/  @!P0 SYNCS.PHASECHK.TRANS64 P0, [R3+URZ+0x1b8], R12 ;  /* 0x0001b80c030085a7 */ /* 0x000ea400080010ff */
[----:B--2---:R-:W-:Y:S05]  /*9a10*/  @!P0 BRA `(.L_x_224) ;  /* 0xfffffffc00f08947 */ /* 0x004fea000383ffff */
[----:B------:R-:W-:Y:S05]  /*9a20*/  BRA `(.L_x_225) ;  /* 0xffffffbc00f47947 */ /* 0x000fea000383ffff */
.L_x_118:
[----:B------:R-:W-:-:S07]  /*9a30*/  MOV R0, UR7 ;  /* 0x0000000700007c02 */ /* 0x000fce0008000f00 */
.L_x_226:
[----:B-1----:R1:W4:Y:S02]  /*9a40*/  SYNCS.PHASECHK.TRANS64.TRYWAIT P0, [R0+URZ+0x1b0], R3 ;  /* 0x0001b003000075a7 */ /* 0x00232400080011ff */
[----:B----4-:R-:W-:Y:S05]  /*9a50*/  @!P0 NANOSLEEP.SYNCS 0x989680 ;  /* 0x009896800000895d */ /* 0x010fea0003900000 */
[----:B------:R-:W4:Y:S02]  /*9a60*/  @!P0 SYNCS.PHASECHK.TRANS64 P0, [R0+URZ+0x1b0], R3 ;  /* 0x0001b003000085a7 */ /* 0x000f2400080010ff */
[----:B----4-:R-:W-:Y:S05]  /*9a70*/  @!P0 BRA `(.L_x_226) ;  /* 0xfffffffc00f08947 */ /* 0x010fea000383ffff */
[----:B------:R-:W-:Y:S05]  /*9a80*/  BRA `(.L_x_227) ;  /* 0xffffffc0007c7947 */ /* 0x000fea000383ffff */
.L_x_120:
[----:B--2---:R2:W3:Y:S02]  /*9a90*/  SYNCS.PHASECHK.TRANS64.TRYWAIT P0, [R0+URZ+0x1d0], R3 ;  /* 0x0001d003000075a7 */ /* 0x0044e400080011ff */
[----:B---3--:R-:W-:Y:S05]  /*9aa0*/  @!P0 NANOSLEEP.SYNCS 0x989680 ;  /* 0x009896800000895d */ /* 0x008fea0003900000 */
[----:B------:R-:W3:Y:S02]  /*9ab0*/  @!P0 SYNCS.PHASECHK.TRANS64 P0, [R0+URZ+0x1d0], R3 ;  /* 0x0001d003000085a7 */ /* 0x000ee400080010ff */
[----:B---3--:R-:W-:Y:S05]  /*9ac0*/  @!P0 BRA `(.L_x_120) ;  /* 0xfffffffc00f08947 */ /* 0x008fea000383ffff */
[----:B------:R-:W-:Y:S05]  /*9ad0*/  BRA `(.L_x_228) ;  /* 0xffffffc400487947 */ /* 0x000fea000383ffff */
.L_x_131:
[----:B-1----:R1:W3:Y:S02]  /*9ae0*/  SYNCS.PHASECHK.TRANS64.TRYWAIT P1, [R3+URZ+0x1a0], R0 ;  /* 0x0001a000030075a7 */ /* 0x0022e400080211ff */
[----:B---3--:R-:W-:Y:S05]  /*9af0*/  @!P1 NANOSLEEP.SYNCS 0x989680 ;  /* 0x009896800000995d */ /* 0x008fea0003900000 */
[----:B------:R-:W3:Y:S02]  /*9b00*/  @!P1 SYNCS.PHASECHK.TRANS64 P1, [R3+URZ+0x1a0], R0 ;  /* 0x0001a000030095a7 */ /* 0x000ee400080210ff */
[----:B---3--:R-:W-:Y:S05]  /*9b10*/  @!P1 BRA `(.L_x_131) ;  /* 0xfffffffc00f09947 */ /* 0x008fea000383ffff */
[----:B------:R-:W-:Y:S05]  /*9b20*/  BRA `(.L_x_130) ;  /* 0xffffffd000587947 */ /* 0x000fea000383ffff */
.L_x_133:
[----:B---3--:R3:W4:Y:S02]  /*9b30*/  SYNCS.PHASECHK.TRANS64.TRYWAIT P0, [R110+URZ+0x1f0], R5 ;  /* 0x0001f0056e0075a7 */ /* 0x00872400080011ff */
[----:B----4-:R-:W-:Y:S05]  /*9b40*/  @!P0 NANOSLEEP.SYNCS 0x989680 ;  /* 0x009896800000895d */ /* 0x010fea0003900000 */
[----:B------:R-:W4:Y:S02]  /*9b50*/  @!P0 SYNCS.PHASECHK.TRANS64 P0, [R110+URZ+0x1f0], R5 ;  /* 0x0001f0056e0085a7 */ /* 0x000f2400080010ff */
[----:B----4-:R-:W-:Y:S05]  /*9b60*/  @!P0 BRA `(.L_x_133) ;  /* 0xfffffffc00f08947 */ /* 0x010fea000383ffff */
[----:B------:R-:W-:Y:S05]  /*9b70*/  BRA `(.L_x_132) ;  /* 0xffffffd000ac7947 */ /* 0x000fea000383ffff */
.L_x_141:
[----:B--2---:R2:W3:Y:S02]  /*9b80*/  SYNCS.PHASECHK.TRANS64.TRYWAIT P0, [R75+URZ+0x1a0], R0 ;  /* 0x0001a0004b0075a7 */ /* 0x0044e400080011ff */
[----:B---3--:R-:W-:Y:S05]  /*9b90*/  @!P0 NANOSLEEP.SYNCS 0x989680 ;  /* 0x009896800000895d */ /* 0x008fea0003900000 */
[----:B------:R-:W3:Y:S02]  /*9ba0*/  @!P0 SYNCS.PHASECHK.TRANS64 P0, [R75+URZ+0x1a0], R0 ;  /* 0x0001a0004b0085a7 */ /* 0x000ee400080010ff */
[----:B---3--:R-:W-:Y:S05]  /*9bb0*/  @!P0 BRA `(.L_x_141) ;  /* 0xfffffffc00f08947 */ /* 0x008fea000383ffff */
[----:B------:R-:W-:Y:S05]  /*9bc0*/  BRA `(.L_x_140) ;  /* 0xffffffdc00b87947 */ /* 0x000fea000383ffff */
        .weak           $__internal_0_$__cuda_sm10x_tcgen05_guardrail_trap_col_being_dealloced_not_returned_by_alloc
        .type           $__internal_0_$__cuda_sm10x_tcgen05_guardrail_trap_col_being_dealloced_not_returned_by_alloc,@function
        .size           $__internal_0_$__cuda_sm10x_tcgen05_guardrail_trap_col_being_dealloced_not_returned_by_alloc,($__internal_1_$__cuda_sm10x_tcgen05_guardrail_trap_phase_invalid_during_alloc - $__internal_0_$__cuda_sm10x_tcgen05_guardrail_trap_col_being_dealloced_not_returned_by_alloc)
$__internal_0_$__cuda_sm10x_tcgen05_guardrail_trap_col_being_dealloced_not_returned_by_alloc:
[----:B------:R-:W-:Y:S05]  /*9bd0*/  BPT.TRAP 0x1 ;  /* 0x000000040000795c */ /* 0x000fea0000300000 */
[----:B------:R-:W-:-:S04]  /*9be0*/  HFMA2 R3, -RZ, RZ, 0, 0 ;  /* 0x00000000ff037431 */ /* 0x000fc800000001ff */
[----:B------:R-:W-:Y:S05]  /*9bf0*/  RET.REL.NODEC R2 `(_ZN7cutlass13device_kernelINS_4gemm6kernel13GemmUniversalIN4cute5tupleIJiiiiEEENS1_10collective13CollectiveMmaINS1_35MainloopSm100TmaUmmaWarpSpecializedILi26ELi2ELi4ENS5_IJNS4_1CILi2EEENSA_ILi1EEESC_EEEEENS5_IJNSA_ILi128EEESF_NSA_ILi64EEEEEEaNS5_IJlSC_lEEEaSI_NS4_8TiledMMAINS4_8MMA_AtomIJNS4_21SM100_MMA_S8_2x1SM_SSIaaiLi128ELi128ELNS4_4UMMA5MajorE0ELSN_0ELNSM_8SaturateE0EEEEEENS4_6LayoutINS5_IJSC_SC_SC_EEENS5_IJNSA_ILi0EEEST_ST_EEEEENS5_IJNS4_10UnderscoreESW_SW_EEEEENS4_18SM100_TMA_2SM_LOADENS4_14ComposedLayoutINS4_7SwizzleILi2ELi4ELi3EEENS4_18smem_ptr_flag_bitsILi8EEENSR_INS5_IJNSA_ILi8EEESG_EEENS5_IJSG_SC_EEEEEEEvNS4_8identityESZ_S19_vS1A_EENS_8epilogue10collective18CollectiveEpilogueINS1C_23Sm100TmaWarpSpecializedILi2ELi2ELi32ELb0ELb0EEEJNS5_IJSG_SF_SG_EEENS5_IJNSR_ISG_SC_EENSR_INS5_IJNSA_ILi32EEESB_EEENS5_IJSC_SG_EEEEEEEEaSI_aSI_NS1C_6fusion15FusionCallbacksIS1G_NS1O_17LinearCombinationIaiaiLNS_15FloatRoundStyleE2EEES1H_S1N_JEEENS4_5SM1004TMEM4LOAD26SM100_TMEM_LOAD_32dp32b32xENS4_13SM90_TMA_LOADENS10_INS11_ILi1ELi4ELi3EEES14_NSR_INS5_IJS15_S1J_EEENS5_IJS1J_SC_EEEEEEENS4_39AutoVectorizingCopyWithAssumedAlignmentILi128EEENS4_14SM90_TMA_STOREES23_S25_S25_EEEvvEEEEvNT_6ParamsE) ;  /* 0xffffff6402007950 */ /* 0x000fea0003c3ffff */
        .weak           $__internal_1_$__cuda_sm10x_tcgen05_guardrail_trap_phase_invalid_during_alloc
        .type           $__internal_1_$__cuda_sm10x_tcgen05_guardrail_trap_phase_invalid_during_alloc,@function
        .size           $__internal_1_$__cuda_sm10x_tcgen05_guardrail_trap_phase_invalid_during_alloc,($__internal_2_$__cuda_sm10x_tcgen05_guardrail_trap_unallocated_columns_being_dealloced - $__internal_1_$__cuda_sm10x_tcgen05_guardrail_trap_phase_invalid_during_alloc)
$__internal_1_$__cuda_sm10x_tcgen05_guardrail_trap_phase_invalid_during_alloc:
[----:B------:R-:W-:Y:S05]  /*9c00*/  BPT.TRAP 0x1 ;  /* 0x000000040000795c */ /* 0x000fea0000300000 */
[----:B------:R-:W-:-:S04]  /*9c10*/  MOV R3, 0x0 ;  /* 0x0000000000037802 */ /* 0x000fc80000000f00 */
[----:B------:R-:W-:Y:S05]  /*9c20*/  RET.REL.NODEC R2 `(_ZN7cutlass13device_kernelINS_4gemm6kernel13GemmUniversalIN4cute5tupleIJiiiiEEENS1_10collective13CollectiveMmaINS1_35MainloopSm100TmaUmmaWarpSpecializedILi26ELi2ELi4ENS5_IJNS4_1CILi2EEENSA_ILi1EEESC_EEEEENS5_IJNSA_ILi128EEESF_NSA_ILi64EEEEEEaNS5_IJlSC_lEEEaSI_NS4_8TiledMMAINS4_8MMA_AtomIJNS4_21SM100_MMA_S8_2x1SM_SSIaaiLi128ELi128ELNS4_4UMMA5MajorE0ELSN_0ELNSM_8SaturateE0EEEEEENS4_6LayoutINS5_IJSC_SC_SC_EEENS5_IJNSA_ILi0EEEST_ST_EEEEENS5_IJNS4_10UnderscoreESW_SW_EEEEENS4_18SM100_TMA_2SM_LOADENS4_14ComposedLayoutINS4_7SwizzleILi2ELi4ELi3EEENS4_18smem_ptr_flag_bitsILi8EEENSR_INS5_IJNSA_ILi8EEESG_EEENS5_IJSG_SC_EEEEEEEvNS4_8identityESZ_S19_vS1A_EENS_8epilogue10collective18CollectiveEpilogueINS1C_23Sm100TmaWarpSpecializedILi2ELi2ELi32ELb0ELb0EEEJNS5_IJSG_SF_SG_EEENS5_IJNSR_ISG_SC_EENSR_INS5_IJNSA_ILi32EEESB_EEENS5_IJSC_SG_EEEEEEEEaSI_aSI_NS1C_6fusion15FusionCallbacksIS1G_NS1O_17LinearCombinationIaiaiLNS_15FloatRoundStyleE2EEES1H_S1N_JEEENS4_5SM1004TMEM4LOAD26SM100_TMEM_LOAD_32dp32b32xENS4_13SM90_TMA_LOADENS10_INS11_ILi1ELi4ELi3EEES14_NSR_INS5_IJS15_S1J_EEENS5_IJS1J_SC_EEEEEEENS4_39AutoVectorizingCopyWithAssumedAlignmentILi128EEENS4_14SM90_TMA_STOREES23_S25_S25_EEEvvEEEEvNT_6ParamsE) ;  /* 0xffffff6002f47950 */ /* 0x000fea0003c3ffff */
        .weak           $__internal_2_$__cuda_sm10x_tcgen05_guardrail_trap_unallocated_columns_being_dealloced
        .type           $__internal_2_$__cuda_sm10x_tcgen05_guardrail_trap_unallocated_columns_being_dealloced,@function
        .size           $__internal_2_$__cuda_sm10x_tcgen05_guardrail_trap_unallocated_columns_being_dealloced,(.L_x_230 - $__internal_2_$__cuda_sm10x_tcgen05_guardrail_trap_unallocated_columns_being_dealloced)
$__internal_2_$__cuda_sm10x_tcgen05_guardrail_trap_unallocated_columns_being_dealloced:
[----:B------:R-:W-:Y:S05]  /*9c30*/  BPT.TRAP 0x1 ;  /* 0x000000040000795c */ /* 0x000fea0000300000 */
[----:B------:R-:W-:-:S04]  /*9c40*/  HFMA2 R3, -RZ, RZ, 0, 0 ;  /* 0x00000000ff037431 */ /* 0x000fc800000001ff */
[----:B------:R-:W-:Y:S05]  /*9c50*/  RET.REL.NODEC R2 `(_ZN7cutlass13device_kernelINS_4gemm6kernel13GemmUniversalIN4cute5tupleIJiiiiEEENS1_10collective13CollectiveMmaINS1_35MainloopSm100TmaUmmaWarpSpecializedILi26ELi2ELi4ENS5_IJNS4_1CILi2EEENSA_ILi1EEESC_EEEEENS5_IJNSA_ILi128EEESF_NSA_ILi64EEEEEEaNS5_IJlSC_lEEEaSI_NS4_8TiledMMAINS4_8MMA_AtomIJNS4_21SM100_MMA_S8_2x1SM_SSIaaiLi128ELi128ELNS4_4UMMA5MajorE0ELSN_0ELNSM_8SaturateE0EEEEEENS4_6LayoutINS5_IJSC_SC_SC_EEENS5_IJNSA_ILi0EEEST_ST_EEEEENS5_IJNS4_10UnderscoreESW_SW_EEEEENS4_18SM100_TMA_2SM_LOADENS4_14ComposedLayoutINS4_7SwizzleILi2ELi4ELi3EEENS4_18smem_ptr_flag_bitsILi8EEENSR_INS5_IJNSA_ILi8EEESG_EEENS5_IJSG_SC_EEEEEEEvNS4_8identityESZ_S19_vS1A_EENS_8epilogue10collective18CollectiveEpilogueINS1C_23Sm100TmaWarpSpecializedILi2ELi2ELi32ELb0ELb0EEEJNS5_IJSG_SF_SG_EEENS5_IJNSR_ISG_SC_EENSR_INS5_IJNSA_ILi32EEESB_EEENS5_IJSC_SG_EEEEEEEEaSI_aSI_NS1C_6fusion15FusionCallbacksIS1G_NS1O_17LinearCombinationIaiaiLNS_15FloatRoundStyleE2EEES1H_S1N_JEEENS4_5SM1004TMEM4LOAD26SM100_TMEM_LOAD_32dp32b32xENS4_13SM90_TMA_LOADENS10_INS11_ILi1ELi4ELi3EEES14_NSR_INS5_IJS15_S1J_EEENS5_IJS1J_SC_EEEEEEENS4_39AutoVectorizingCopyWithAssumedAlignmentILi128EEENS4_14SM90_TMA_STOREES23_S25_S25_EEEvvEEEEvNT_6ParamsE) ;  /* 0xffffff6002e87950 */ /* 0x000fea0003c3ffff */
.L_x_229:
[----:B------:R-:W-:-:S00]  /*9c60*/  BRA `(.L_x_229) ;  /* 0xfffffffc00fc7947 */ /* 0x000fc0000383ffff */
[----:B------:R-:W-:-:S00]  /*9c70*/  NOP ;  /* 0x0000000000007918 */ /* 0x000fc00000000000 */
        /* <DEDUP_REMOVED lines=8> */
.L_x_230:


//--------------------- .nv.global.init           --------------------------
	.section	.nv.global.init,"aw",@progbits
.nv.global.init:
	.type		$str$27,@object
	.size		$str$27,($str$28 - $str$27)
$str$27:
        /*0000*/ 	.byte	0x28, 0x61, 0x64, 0x64, 0x72, 0x65, 0x73, 0x73, 0x20, 0x26, 0x20, 0x6d, 0x61, 0x73, 0x6b, 0x29
        /*0010*/ 	.byte	0x20, 0x3d, 0x3d, 0x20, 0x30, 0x00
	.type		$str$28,@object
	.size		$str$28,($str$26 - $str$28)
$str$28:
        /*0016*/ 	.byte	0x2f, 0x74, 0x6d, 0x70, 0x2f, 0x63, 0x75, 0x74, 0x6c, 0x61, 0x73, 0x73, 0x5f, 0x73, 0x77, 0x65
        /*0026*/ 	.byte	0x65, 0x70, 0x5f, 0x73, 0x72, 0x63, 0x2f, 0x69, 0x6e, 0x63, 0x6c, 0x75, 0x64, 0x65, 0x2f, 0x63
        /*0036*/ 	.byte	0x75, 0x74, 0x65, 0x2f, 0x70, 0x6f, 0x69, 0x6e, 0x74, 0x65, 0x72, 0x5f, 0x66, 0x6c, 0x61, 0x67
        /*0046*/ 	.byte	0x67, 0x65, 0x64, 0x2e, 0x68, 0x70, 0x70, 0x00
	.type		$str$26,@object
	.size		$str$26,($str$25 - $str$26)
$str$26:
        /*004e*/ 	.byte	0x2f, 0x74, 0x6d, 0x70, 0x2f, 0x63, 0x75, 0x74, 0x6c, 0x61, 0x73, 0x73, 0x5f, 0x73, 0x77, 0x65
        /*005e*/ 	.byte	0x65, 0x70, 0x5f, 0x73, 0x72, 0x63, 0x2f, 0x69, 0x6e, 0x63, 0x6c, 0x75, 0x64, 0x65, 0x2f, 0x63
        /*006e*/ 	.byte	0x75, 0x74, 0x65, 0x2f, 0x61, 0x74, 0x6f, 0x6d, 0x2f, 0x63, 0x6f, 0x70, 0x79, 0x5f, 0x74, 0x72
        /*007e*/ 	.byte	0x61, 0x69, 0x74, 0x73, 0x5f, 0x73, 0x6d, 0x31, 0x30, 0x30, 0x2e, 0x68, 0x70, 0x70, 0x00
	.type		$str$25,@object
	.size		$str$25,(__unnamed_1 - $str$25)
$str$25:
        /*008d*/ 	.byte	0x28, 0x28, 0x75, 0x69, 0x6e, 0x74, 0x33, 0x32, 0x5f, 0x74, 0x28, 0x74, 0x68, 0x72, 0x65, 0x61
        /*009d*/ 	.byte	0x64, 0x49, 0x64, 0x78, 0x2e, 0x78, 0x29, 0x20, 0x2f, 0x20, 0x33, 0x32, 0x29, 0x20, 0x25, 0x20
        /*00ad*/ 	.byte	0x34, 0x29, 0x20, 0x3d, 0x3d, 0x20, 0x28, 0x28, 0x28, 0x74, 0x6d, 0x65, 0x6d, 0x5f, 0x61, 0x64
        /*00bd*/ 	.byte	0x64, 0x72, 0x20, 0x3e, 0x3e, 0x20, 0x31, 0x36, 0x29, 0x20, 0x2f, 0x20, 0x33, 0x32, 0x29, 0x20
        /*00cd*/ 	.byte	0x25, 0x20, 0x34, 0x29, 0x00
	.type		__unnamed_1,@object
	.size		__unnamed_1,(__unnamed_2 - __unnamed_1)
__unnamed_1:
        /*00d2*/ 	.byte	0x61, 0x75, 0x74, 0x6f, 0x20, 0x63, 0x75, 0x74, 0x65, 0x3a, 0x3a, 0x61, 0x73, 0x5f, 0x70, 0x6f
        /* <DEDUP_REMOVED lines=24> */
        /*0262*/ 	.byte	0x3e, 0x3e, 0x5d, 0x00
	.type		__unnamed_2,@object
	.size		__unnamed_2,(.L_2 - __unnamed_2)
__unnamed_2:
        /* <DEDUP_REMOVED lines=41> */
.L_2:


//--------------------- .nv.shared._ZN7cutlass13device_kernelINS_4gemm6kernel13GemmUniversalIN4cute5tupleIJiiiiEEENS1_10collective13CollectiveMmaINS1_35MainloopSm100TmaUmmaWarpSpecializedILi26ELi2ELi4ENS5_IJNS4_1CILi2EEENSA_ILi1EEESC_EEEEENS5_IJNSA_ILi128EEESF_NSA_ILi64EEEEEEaNS5_IJlSC_lEEEaSI_NS4_8TiledMMAINS4_8MMA_AtomIJNS4_21SM100_MMA_S8_2x1SM_SSIaaiLi128ELi128ELNS4_4UMMA5MajorE0ELSN_0ELNSM_8SaturateE0EEEEEENS4_6LayoutINS5_IJSC_SC_SC_EEENS5_IJNSA_ILi0EEEST_ST_EEEEENS5_IJNS4_10UnderscoreESW_SW_EEEEENS4_18SM100_TMA_2SM_LOADENS4_14ComposedLayoutINS4_7SwizzleILi2ELi4ELi3EEENS4_18smem_ptr_flag_bitsILi8EEENSR_INS5_IJNSA_ILi8EEESG_EEENS5_IJSG_SC_EEEEEEEvNS4_8identityESZ_S19_vS1A_EENS_8epilogue10collective18CollectiveEpilogueINS1C_23Sm100TmaWarpSpecializedILi2ELi2ELi32ELb0ELb0EEEJNS5_IJSG_SF_SG_EEENS5_IJNSR_ISG_SC_EENSR_INS5_IJNSA_ILi32EEESB_EEENS5_IJSC_SG_EEEEEEEEaSI_aSI_NS1C_6fusion15FusionCallbacksIS1G_NS1O_17LinearCombinationIaiaiLNS_15FloatRoundStyleE2EEES1H_S1N_JEEENS4_5SM1004TMEM4LOAD26SM100_TMEM_LOAD_32dp32b32xENS4_13SM90_TMA_LOADENS10_INS11_ILi1ELi4ELi3EEES14_NSR_INS5_IJS15_S1J_EEENS5_IJS1J_SC_EEEEEEENS4_39AutoVectorizingCopyWithAssumedAlignmentILi128EEENS4_14SM90_TMA_STOREES23_S25_S25_EEEvvEEEEvNT_6ParamsE --------------------------
	.section	.nv.shared._ZN7cutlass13device_kernelINS_4gemm6kernel13GemmUniversalIN4cute5tupleIJiiiiEEENS1_10collective13CollectiveMmaINS1_35MainloopSm100TmaUmmaWarpSpecializedILi26ELi2ELi4ENS5_IJNS4_1CILi2EEENSA_ILi1EEESC_EEEEENS5_IJNSA_ILi128EEESF_NSA_ILi64EEEEEEaNS5_IJlSC_lEEEaSI_NS4_8TiledMMAINS4_8MMA_AtomIJNS4_21SM100_MMA_S8_2x1SM_SSIaaiLi128ELi128ELNS4_4UMMA5MajorE0ELSN_0ELNSM_8SaturateE0EEEEEENS4_6LayoutINS5_IJSC_SC_SC_EEENS5_IJNSA_ILi0EEEST_ST_EEEEENS5_IJNS4_10UnderscoreESW_SW_EEEEENS4_18SM100_TMA_2SM_LOADENS4_14ComposedLayoutINS4_7SwizzleILi2ELi4ELi3EEENS4_18smem_ptr_flag_bitsILi8EEENSR_INS5_IJNSA_ILi8EEESG_EEENS5_IJSG_SC_EEEEEEEvNS4_8identityESZ_S19_vS1A_EENS_8epilogue10collective18CollectiveEpilogueINS1C_23Sm100TmaWarpSpecializedILi2ELi2ELi32ELb0ELb0EEEJNS5_IJSG_SF_SG_EEENS5_IJNSR_ISG_SC_EENSR_INS5_IJNSA_ILi32EEESB_EEENS5_IJSC_SG_EEEEEEEEaSI_aSI_NS1C_6fusion15FusionCallbacksIS1G_NS1O_17LinearCombinationIaiaiLNS_15FloatRoundStyleE2EEES1H_S1N_JEEENS4_5SM1004TMEM4LOAD26SM100_TMEM_LOAD_32dp32b32xENS4_13SM90_TMA_LOADENS10_INS11_ILi1ELi4ELi3EEES14_NSR_INS5_IJS15_S1J_EEENS5_IJS1J_SC_EEEEEEENS4_39AutoVectorizingCopyWithAssumedAlignmentILi128EEENS4_14SM90_TMA_STOREES23_S25_S25_EEEvvEEEEvNT_6ParamsE,"aw",@nobits
	.sectionflags	@""
	.align	16
	.zero		1024


//--------------------- .nv.shared.reserved.0     --------------------------
	.section	.nv.shared.reserved.0,"aw",@nobits
	.weak		__nv_reservedSMEM_offset_0_alias
	.size		__nv_reservedSMEM_offset_0_alias, 0, 64
	.other		__nv_reservedSMEM_offset_0_alias,@"STO_CUDA_RESERVED_SHARED STV_DEFAULT"
__nv_reservedSMEM_offset_0_alias:
	.zero		0
.nv.shared.reserved.0:
	.zero		64
	.weak		__nv_reservedSMEM_tcgen05_partition
	.type		__nv_reservedSMEM_tcgen05_partition,@object
	.size		__nv_reservedSMEM_tcgen05_partition,(.L_0 - __nv_reservedSMEM_tcgen05_partition)
__nv_reservedSMEM_tcgen05_partition:
	.zero		32
.L_0:


//--------------------- .nv.global                --------------------------
	.section	.nv.global,"aw",@nobits
.nv.global:
	.type		_ZN40_INTERNAL_2eb41d73_4_k_cu_9446adde_361314cute1_E,@object
	.size		_ZN40_INTERNAL_2eb41d73_4_k_cu_9446adde_361314cute1_E,(_ZN40_INTERNAL_2eb41d73_4_k_cu_9446adde_361314cuda3std3__45__cpo6cbeginE - _ZN40_INTERNAL_2eb41d73_4_k_cu_9446adde_361314cute1_E)
_ZN40_INTERNAL_2eb41d73_4_k_cu_9446adde_361314cute1_E:
	.zero		1
	.type		_ZN40_INTERNAL_2eb41d73_4_k_cu_9446adde_361314cuda3std3__45__cpo6cbeginE,@object
	.size		_ZN40_INTERNAL_2eb41d73_4_k_cu_9446adde_361314cuda3std3__45__cpo6cbeginE,(_ZN40_INTERNAL_2eb41d73_4_k_cu_9446adde_361314cuda3std3__48in_placeE - _ZN40_INTERNAL_2eb41d73_4_k_cu_9446adde_361314cuda3std3__45__cpo6cbeginE)
_ZN40_INTERNAL_2eb41d73_4_k_cu_9446adde_361314cuda3std3__45__cpo6cbeginE:
	.zero		1
	.type		_ZN40_INTERNAL_2eb41d73_4_k_cu_9446adde_361314cuda3std3__48in_placeE,@object
	.size		_ZN40_INTERNAL_2eb41d73_4_k_cu_9446adde_361314cuda3std3__48in_placeE,(_ZN40_INTERNAL_2eb41d73_4_k_cu_9446adde_361314cuda3std6ranges3__45__cpo9iter_moveE - _ZN40_INTERNAL_2eb41d73_4_k_cu_9446adde_361314cuda3std3__48in_placeE)
_ZN40_INTERNAL_2eb41d73_4_k_cu_9446adde_361314cuda3std3__48in_placeE:
	.zero		1
	.type		_ZN40_INTERNAL_2eb41d73_4_k_cu_9446adde_361314cuda3std6ranges3__45__cpo9iter_moveE,@object
	.size		_ZN40_INTERNAL_2eb41d73_4_k_cu_9446adde_361314cuda3std6ranges3__45__cpo9iter_moveE,(_ZN40_INTERNAL_2eb41d73_4_k_cu_9446adde_361314cuda3std3__45__cpo5beginE - _ZN40_INTERNAL_2eb41d73_4_k_cu_9446adde_361314cuda3std6ranges3__45__cpo9iter_moveE)
_ZN40_INTERNAL_2eb41d73_4_k_cu_9446adde_361314cuda3std6ranges3__45__cpo9iter_moveE:
	.zero		1
	.type		_ZN40_INTERNAL_2eb41d73_4_k_cu_9446adde_361314cuda3std3__45__cpo5beginE,@object
	.size		_ZN40_INTERNAL_2eb41d73_4_k_cu_9446adde_361314cuda3std3__45__cpo5beginE,(_ZN40_INTERNAL_2eb41d73_4_k_cu_9446adde_361314cuda3std3__442_GLOBAL__N__2eb41d73_4_k_cu_9446adde_361316ignoreE - _ZN40_INTERNAL_2eb41d73_4_k_cu_9446adde_361314cuda3std3__45__cpo5beginE)
_ZN40_INTERNAL_2eb41d73_4_k_cu_9446adde_361314cuda3std3__45__cpo5beginE:
	.zero		1
	.type		_ZN40_INTERNAL_2eb41d73_4_k_cu_9446adde_361314cuda3std3__442_GLOBAL__N__2eb41d73_4_k_cu_9446adde_361316ignoreE,@object
	.size		_ZN40_INTERNAL_2eb41d73_4_k_cu_9446adde_361314cuda3std3__442_GLOBAL__N__2eb41d73_4_k_cu_9446adde_361316ignoreE,(_ZN40_INTERNAL_2eb41d73_4_k_cu_9446adde_361314cute7productE - _ZN40_INTERNAL_2eb41d73_4_k_cu_9446adde_361314cuda3std3__442_GLOBAL__N__2eb41d73_4_k_cu_9446adde_361316ignoreE)
_ZN40_INTERNAL_2eb41d73_4_k_cu_9446adde_361314cuda3std3__442_GLOBAL__N__2eb41d73_4_k_cu_9446adde_361316ignoreE:
	.zero		1
	.type		_ZN40_INTERNAL_2eb41d73_4_k_cu_9446adde_361314cute7productE,@object
	.size		_ZN40_INTERNAL_2eb41d73_4_k_cu_9446adde_361314cute7productE,(_ZN40_INTERNAL_2eb41d73_4_k_cu_9446adde_361314cuda3std3__45__cpo3endE - _ZN40_INTERNAL_2eb41d73_4_k_cu_9446adde_361314cute7productE)
_ZN40_INTERNAL_2eb41d73_4_k_cu_9446adde_361314cute7productE:
	.zero		1
	.type		_ZN40_INTERNAL_2eb41d73_4_k_cu_9446adde_361314cuda3std3__45__cpo3endE,@object
	.size		_ZN40_INTERNAL_2eb41d73_4_k_cu_9446adde_361314cuda3std3__45__cpo3endE,(_ZN40_INTERNAL_2eb41d73_4_k_cu_9446adde_361314cuda3std3__419piecewise_constructE - _ZN40_INTERNAL_2eb41d73_4_k_cu_9446adde_361314cuda3std3__45__cpo3endE)
_ZN40_INTERNAL_2eb41d73_4_k_cu_9446adde_361314cuda3std3__45__cpo3endE:
	.zero		1
	.type		_ZN40_INTERNAL_2eb41d73_4_k_cu_9446adde_361314cuda3std3__419piecewise_constructE,@object
	.size		_ZN40_INTERNAL_2eb41d73_4_k_cu_9446adde_361314cuda3std3__419piecewise_constructE,(_ZN40_INTERNAL_2eb41d73_4_k_cu_9446adde_361314cuda3std3__45__cpo4cendE - _ZN40_INTERNAL_2eb41d73_4_k_cu_9446adde_361314cuda3std3__419piecewise_constructE)
_ZN40_INTERNAL_2eb41d73_4_k_cu_9446adde_361314cuda3std3__419piecewise_constructE:
	.zero		1
	.type		_ZN40_INTERNAL_2eb41d73_4_k_cu_9446adde_361314cuda3std3__45__cpo4cendE,@object
	.size		_ZN40_INTERNAL_2eb41d73_4_k_cu_9446adde_361314cuda3std3__45__cpo4cendE,(_ZN40_INTERNAL_2eb41d73_4_k_cu_9446adde_361314cuda3std6ranges3__45__cpo4swapE - _ZN40_INTERNAL_2eb41d73_4_k_cu_9446adde_361314cuda3std3__45__cpo4cendE)
_ZN40_INTERNAL_2eb41d73_4_k_cu_9446adde_361314cuda3std3__45__cpo4cendE:
	.zero		1
	.type		_ZN40_INTERNAL_2eb41d73_4_k_cu_9446adde_361314cuda3std6ranges3__45__cpo4swapE,@object
	.size		_ZN40_INTERNAL_2eb41d73_4_k_cu_9446adde_361314cuda3std6ranges3__45__cpo4swapE,(.L_10 - _ZN40_INTERNAL_2eb41d73_4_k_cu_9446adde_361314cuda3std6ranges3__45__cpo4swapE)
_ZN40_INTERNAL_2eb41d73_4_k_cu_9446adde_361314cuda3std6ranges3__45__cpo4swapE:
	.zero		1
.L_10:


//--------------------- .nv.constant0._ZN7cutlass13device_kernelINS_4gemm6kernel13GemmUniversalIN4cute5tupleIJiiiiEEENS1_10collective13CollectiveMmaINS1_35MainloopSm100TmaUmmaWarpSpecializedILi26ELi2ELi4ENS5_IJNS4_1CILi2EEENSA_ILi1EEESC_EEEEENS5_IJNSA_ILi128EEESF_NSA_ILi64EEEEEEaNS5_IJlSC_lEEEaSI_NS4_8TiledMMAINS4_8MMA_AtomIJNS4_21SM100_MMA_S8_2x1SM_SSIaaiLi128ELi128ELNS4_4UMMA5MajorE0ELSN_0ELNSM_8SaturateE0EEEEEENS4_6LayoutINS5_IJSC_SC_SC_EEENS5_IJNSA_ILi0EEEST_ST_EEEEENS5_IJNS4_10UnderscoreESW_SW_EEEEENS4_18SM100_TMA_2SM_LOADENS4_14ComposedLayoutINS4_7SwizzleILi2ELi4ELi3EEENS4_18smem_ptr_flag_bitsILi8EEENSR_INS5_IJNSA_ILi8EEESG_EEENS5_IJSG_SC_EEEEEEEvNS4_8identityESZ_S19_vS1A_EENS_8epilogue10collective18CollectiveEpilogueINS1C_23Sm100TmaWarpSpecializedILi2ELi2ELi32ELb0ELb0EEEJNS5_IJSG_SF_SG_EEENS5_IJNSR_ISG_SC_EENSR_INS5_IJNSA_ILi32EEESB_EEENS5_IJSC_SG_EEEEEEEEaSI_aSI_NS1C_6fusion15FusionCallbacksIS1G_NS1O_17LinearCombinationIaiaiLNS_15FloatRoundStyleE2EEES1H_S1N_JEEENS4_5SM1004TMEM4LOAD26SM100_TMEM_LOAD_32dp32b32xENS4_13SM90_TMA_LOADENS10_INS11_ILi1ELi4ELi3EEES14_NSR_INS5_IJS15_S1J_EEENS5_IJS1J_SC_EEEEEEENS4_39AutoVectorizingCopyWithAssumedAlignmentILi128EEENS4_14SM90_TMA_STOREES23_S25_S25_EEEvvEEEEvNT_6ParamsE --------------------------
	.section	.nv.constant0._ZN7cutlass13device_kernelINS_4gemm6kernel13GemmUniversalIN4cute5tupleIJiiiiEEENS1_10collective13CollectiveMmaINS1_35MainloopSm100TmaUmmaWarpSpecializedILi26ELi2ELi4ENS5_IJNS4_1CILi2EEENSA_ILi1EEESC_EEEEENS5_IJNSA_ILi128EEESF_NSA_ILi64EEEEEEaNS5_IJlSC_lEEEaSI_NS4_8TiledMMAINS4_8MMA_AtomIJNS4_21SM100_MMA_S8_2x1SM_SSIaaiLi128ELi128ELNS4_4UMMA5MajorE0ELSN_0ELNSM_8SaturateE0EEEEEENS4_6LayoutINS5_IJSC_SC_SC_EEENS5_IJNSA_ILi0EEEST_ST_EEEEENS5_IJNS4_10UnderscoreESW_SW_EEEEENS4_18SM100_TMA_2SM_LOADENS4_14ComposedLayoutINS4_7SwizzleILi2ELi4ELi3EEENS4_18smem_ptr_flag_bitsILi8EEENSR_INS5_IJNSA_ILi8EEESG_EEENS5_IJSG_SC_EEEEEEEvNS4_8identityESZ_S19_vS1A_EENS_8epilogue10collective18CollectiveEpilogueINS1C_23Sm100TmaWarpSpecializedILi2ELi2ELi32ELb0ELb0EEEJNS5_IJSG_SF_SG_EEENS5_IJNSR_ISG_SC_EENSR_INS5_IJNSA_ILi32EEESB_EEENS5_IJSC_SG_EEEEEEEEaSI_aSI_NS1C_6fusion15FusionCallbacksIS1G_NS1O_17LinearCombinationIaiaiLNS_15FloatRoundStyleE2EEES1H_S1N_JEEENS4_5SM1004TMEM4LOAD26SM100_TMEM_LOAD_32dp32b32xENS4_13SM90_TMA_LOADENS10_INS11_ILi1ELi4ELi3EEES14_NSR_INS5_IJS15_S1J_EEENS5_IJS1J_SC_EEEEEEENS4_39AutoVectorizingCopyWithAssumedAlignmentILi128EEENS4_14SM90_TMA_STOREES23_S25_S25_EEEvvEEEEvNT_6ParamsE,"a",@progbits
	.sectionflags	@""
	.align	4
.nv.constant0._ZN7cutlass13device_kernelINS_4gemm6kernel13GemmUniversalIN4cute5tupleIJiiiiEEENS1_10collective13CollectiveMmaINS1_35MainloopSm100TmaUmmaWarpSpecializedILi26ELi2ELi4ENS5_IJNS4_1CILi2EEENSA_ILi1EEESC_EEEEENS5_IJNSA_ILi128EEESF_NSA_ILi64EEEEEEaNS5_IJlSC_lEEEaSI_NS4_8TiledMMAINS4_8MMA_AtomIJNS4_21SM100_MMA_S8_2x1SM_SSIaaiLi128ELi128ELNS4_4UMMA5MajorE0ELSN_0ELNSM_8SaturateE0EEEEEENS4_6LayoutINS5_IJSC_SC_SC_EEENS5_IJNSA_ILi0EEEST_ST_EEEEENS5_IJNS4_10UnderscoreESW_SW_EEEEENS4_18SM100_TMA_2SM_LOADENS4_14ComposedLayoutINS4_7SwizzleILi2ELi4ELi3EEENS4_18smem_ptr_flag_bitsILi8EEENSR_INS5_IJNSA_ILi8EEESG_EEENS5_IJSG_SC_EEEEEEEvNS4_8identityESZ_S19_vS1A_EENS_8epilogue10collective18CollectiveEpilogueINS1C_23Sm100TmaWarpSpecializedILi2ELi2ELi32ELb0ELb0EEEJNS5_IJSG_SF_SG_EEENS5_IJNSR_ISG_SC_EENSR_INS5_IJNSA_ILi32EEESB_EEENS5_IJSC_SG_EEEEEEEEaSI_aSI_NS1C_6fusion15FusionCallbacksIS1G_NS1O_17LinearCombinationIaiaiLNS_15FloatRoundStyleE2EEES1H_S1N_JEEENS4_5SM1004TMEM4LOAD26SM100_TMEM_LOAD_32dp32b32xENS4_13SM90_TMA_LOADENS10_INS11_ILi1ELi4ELi3EEES14_NSR_INS5_IJS15_S1J_EEENS5_IJS1J_SC_EEEEEEENS4_39AutoVectorizingCopyWithAssumedAlignmentILi128EEENS4_14SM90_TMA_STOREES23_S25_S25_EEEvvEEEEvNT_6ParamsE:
	.zero		2944


//--------------------- SYMBOLS --------------------------

	.type		.nv.reservedSmem.offset0,@object
	.size		.nv.reservedSmem.offset0,0x4
	.type		.nv.reservedSmem.cap,@object
	.size		.nv.reservedSmem.cap,0x4
	.type		__assertfail,@function
